# CuTe-DSL kernel — source=fa4 family=fa4_fwd_sm90
# config = {"dtype": "Float16", "causal": false, "head_dim": 64, "mma_pv_is_rs": false}


// ===== COMPILED SASS (sm_90) =====

	.headerflags	@"EF_CUDA_TEXMODE_UNIFIED EF_CUDA_64BIT_ADDRESS EF_CUDA_ACCELERATORS EF_CUDA_SM90 EF_CUDA_VIRTUAL_SM(EF_CUDA_SM90)"
	.elftype	@"ET_EXEC"


//--------------------- .nv.info                  --------------------------
	.section	.nv.info,"",@"SHT_CUDA_INFO"
	.align	4


	//----- nvinfo : EIATTR_REGCOUNT
	.align		4
        /*0000*/ 	.byte	0x04, 0x2f
        /*0002*/ 	.short	(.L_1 - .L_0)
	.align		4
.L_0:
        /*0004*/ 	.word	index@(kernel_cutlass_kernel_flash_attncuteflash_fwd_sm90FlashAttentionForwardSm90_object_at__tensor0000o1641211101213_tensor0000o6411101213_tensor0000o6411101213_tensor0000o1641211101213_tensor_0)
        /*0008*/ 	.word	0x000000a8


	//----- nvinfo : EIATTR_FRAME_SIZE
	.align		4
.L_1:
        /*000c*/ 	.byte	0x04, 0x11
        /*000e*/ 	.short	(.L_3 - .L_2)
	.align		4
.L_2:
        /*0010*/ 	.word	index@(kernel_cutlass_kernel_flash_attncuteflash_fwd_sm90FlashAttentionForwardSm90_object_at__tensor0000o1641211101213_tensor0000o6411101213_tensor0000o6411101213_tensor0000o1641211101213_tensor_0)
        /*0014*/ 	.word	0x00000000


	//----- nvinfo : EIATTR_MIN_STACK_SIZE
	.align		4
.L_3:
        /*0018*/ 	.byte	0x04, 0x12
        /*001a*/ 	.short	(.L_5 - .L_4)
	.align		4
.L_4:
        /*001c*/ 	.word	index@(kernel_cutlass_kernel_flash_attncuteflash_fwd_sm90FlashAttentionForwardSm90_object_at__tensor0000o1641211101213_tensor0000o6411101213_tensor0000o6411101213_tensor0000o1641211101213_tensor_0)
        /*0020*/ 	.word	0x00000000
.L_5:


//--------------------- .nv.info.kernel_cutlass_kernel_flash_attncuteflash_fwd_sm90FlashAttentionForwardSm90_object_at__tensor0000o1641211101213_tensor0000o6411101213_tensor0000o6411101213_tensor0000o1641211101213_tensor_0 --------------------------
	.section	.nv.info.kernel_cutlass_kernel_flash_attncuteflash_fwd_sm90FlashAttentionForwardSm90_object_at__tensor0000o1641211101213_tensor0000o6411101213_tensor0000o6411101213_tensor0000o1641211101213_tensor_0,"",@"SHT_CUDA_INFO"
	.sectionflags	@""
	.align	4


	//----- nvinfo : EIATTR_CUDA_API_VERSION
	.align		4
        /*0000*/ 	.byte	0x04, 0x37
        /*0002*/ 	.short	(.L_7 - .L_6)
.L_6:
        /*0004*/ 	.word	0x00000081


	//----- nvinfo : EIATTR_KPARAM_INFO
	.align		4
.L_7:
        /*0008*/ 	.byte	0x04, 0x17
        /*000a*/ 	.short	(.L_9 - .L_8)
.L_8:
        /*000c*/ 	.word	0x00000000
        /*0010*/ 	.short	0x000f
        /*0012*/ 	.short	0x0284
        /*0014*/ 	.byte	0x00, 0xf0, 0x31, 0x00


	//----- nvinfo : EIATTR_KPARAM_INFO
	.align		4
.L_9:
        /*0018*/ 	.byte	0x04, 0x17
        /*001a*/ 	.short	(.L_11 - .L_10)
.L_10:
        /*001c*/ 	.word	0x00000000
        /*0020*/ 	.short	0x000e
        /*0022*/ 	.short	0x0280
        /*0024*/ 	.byte	0x00, 0xf0, 0x11, 0x00


	//----- nvinfo : EIATTR_KPARAM_INFO
	.align		4
.L_11:
        /*0028*/ 	.byte	0x04, 0x17
        /*002a*/ 	.short	(.L_13 - .L_12)
.L_12:
        /*002c*/ 	.word	0x00000000
        /*0030*/ 	.short	0x000d
        /*0032*/ 	.short	0x027c
        /*0034*/ 	.byte	0x00, 0xf0, 0x11, 0x00


	//----- nvinfo : EIATTR_KPARAM_INFO
	.align		4
.L_13:
        /*0038*/ 	.byte	0x04, 0x17
        /*003a*/ 	.short	(.L_15 - .L_14)
.L_14:
        /*003c*/ 	.word	0x00000000
        /*0040*/ 	.short	0x000c
        /*0042*/ 	.short	0x0278
        /*0044*/ 	.byte	0x00, 0xf0, 0x11, 0x00


	//----- nvinfo : EIATTR_KPARAM_INFO
	.align		4
.L_15:
        /*0048*/ 	.byte	0x04, 0x17
        /*004a*/ 	.short	(.L_17 - .L_16)
.L_16:
        /*004c*/ 	.word	0x00000000
        /*0050*/ 	.short	0x000b
        /*0052*/ 	.short	0x0275
        /*0054*/ 	.byte	0x00, 0xf0, 0x05, 0x00


	//----- nvinfo : EIATTR_KPARAM_INFO
	.align		4
.L_17:
        /*0058*/ 	.byte	0x04, 0x17
        /*005a*/ 	.short	(.L_19 - .L_18)
.L_18:
        /*005c*/ 	.word	0x00000000
        /*0060*/ 	.short	0x000a
        /*0062*/ 	.short	0x0274
        /*0064*/ 	.byte	0x00, 0xf0, 0x05, 0x00


	//----- nvinfo : EIATTR_KPARAM_INFO
	.align		4
.L_19:
        /*0068*/ 	.byte	0x04, 0x17
        /*006a*/ 	.short	(.L_21 - .L_20)
.L_20:
        /*006c*/ 	.word	0x00000000
        /*0070*/ 	.short	0x0009
        /*0072*/ 	.short	0x0270
        /*0074*/ 	.byte	0x00, 0xf0, 0x11, 0x00


	//----- nvinfo : EIATTR_KPARAM_INFO
	.align		4
.L_21:
        /*0078*/ 	.byte	0x04, 0x17
        /*007a*/ 	.short	(.L_23 - .L_22)
.L_22:
        /*007c*/ 	.word	0x00000000
        /*0080*/ 	.short	0x0008
        /*0082*/ 	.short	0x01f0
        /*0084*/ 	.byte	0x00, 0xf0, 0x01, 0x02


	//----- nvinfo : EIATTR_KPARAM_INFO
	.align		4
.L_23:
        /*0088*/ 	.byte	0x04, 0x17
        /*008a*/ 	.short	(.L_25 - .L_24)
.L_24:
        /*008c*/ 	.word	0x00000000
        /*0090*/ 	.short	0x0007
        /*0092*/ 	.short	0x0170
        /*0094*/ 	.byte	0x00, 0xf0, 0x01, 0x02


	//----- nvinfo : EIATTR_KPARAM_INFO
	.align		4
.L_25:
        /*0098*/ 	.byte	0x04, 0x17
        /*009a*/ 	.short	(.L_27 - .L_26)
.L_26:
        /*009c*/ 	.word	0x00000000
        /*00a0*/ 	.short	0x0006
        /*00a2*/ 	.short	0x00f0
        /*00a4*/ 	.byte	0x00, 0xf0, 0x01, 0x02


	//----- nvinfo : EIATTR_KPARAM_INFO
	.align		4
.L_27:
        /*00a8*/ 	.byte	0x04, 0x17
        /*00aa*/ 	.short	(.L_29 - .L_28)
.L_28:
        /*00ac*/ 	.word	0x00000000
        /*00b0*/ 	.short	0x0005
        /*00b2*/ 	.short	0x0070
        /*00b4*/ 	.byte	0x00, 0xf0, 0x01, 0x02


	//----- nvinfo : EIATTR_KPARAM_INFO
	.align		4
.L_29:
        /*00b8*/ 	.byte	0x04, 0x17
        /*00ba*/ 	.short	(.L_31 - .L_30)
.L_30:
        /*00bc*/ 	.word	0x00000000
        /*00c0*/ 	.short	0x0004
        /*00c2*/ 	.short	0x0030
        /*00c4*/ 	.byte	0x00, 0xf0, 0xc1, 0x00


	//----- nvinfo : EIATTR_KPARAM_INFO
	.align		4
.L_31:
        /*00c8*/ 	.byte	0x04, 0x17
        /*00ca*/ 	.short	(.L_33 - .L_32)
.L_32:
        /*00cc*/ 	.word	0x00000000
        /*00d0*/ 	.short	0x0003
        /*00d2*/ 	.short	0x0024
        /*00d4*/ 	.byte	0x00, 0xf0, 0x31, 0x00


	//----- nvinfo : EIATTR_KPARAM_INFO
	.align		4
.L_33:
        /*00d8*/ 	.byte	0x04, 0x17
        /*00da*/ 	.short	(.L_35 - .L_34)
.L_34:
        /*00dc*/ 	.word	0x00000000
        /*00e0*/ 	.short	0x0002
        /*00e2*/ 	.short	0x0018
        /*00e4*/ 	.byte	0x00, 0xf0, 0x31, 0x00


	//----- nvinfo : EIATTR_KPARAM_INFO
	.align		4
.L_35:
        /*00e8*/ 	.byte	0x04, 0x17
        /*00ea*/ 	.short	(.L_37 - .L_36)
.L_36:
        /*00ec*/ 	.word	0x00000000
        /*00f0*/ 	.short	0x0001
        /*00f2*/ 	.short	0x000c
        /*00f4*/ 	.byte	0x00, 0xf0, 0x31, 0x00


	//----- nvinfo : EIATTR_KPARAM_INFO
	.align		4
.L_37:
        /*00f8*/ 	.byte	0x04, 0x17
        /*00fa*/ 	.short	(.L_39 - .L_38)
.L_38:
        /*00fc*/ 	.word	0x00000000
        /*0100*/ 	.short	0x0000
        /*0102*/ 	.short	0x0000
        /*0104*/ 	.byte	0x00, 0xf0, 0x31, 0x00


	//----- nvinfo : EIATTR_SPARSE_MMA_MASK
	.align		4
.L_39:
        /*0108*/ 	.byte	0x03, 0x50
        /*010a*/ 	.short	0x0000


	//----- nvinfo : EIATTR_MAXREG_COUNT
	.align		4
        /*010c*/ 	.byte	0x03, 0x1b
        /*010e*/ 	.short	0x00a8


	//----- nvinfo : EIATTR_COOP_GROUP_MASK_REGIDS
	.align		4
        /*0110*/ 	.byte	0x04, 0x29
        /*0112*/ 	.short	(.L_41 - .L_40)


	//   ....[0]....
.L_40:
        /*0114*/ 	.word	0xffffffff


	//   ....[1]....
        /*0118*/ 	.word	0xffffffff


	//   ....[2]....
        /*011c*/ 	.word	0xffffffff


	//   ....[3]....
        /*0120*/ 	.word	0xffffffff


	//   ....[4]....
        /*0124*/ 	.word	0xffffffff


	//   ....[5]....
        /*0128*/ 	.word	0xffffffff


	//   ....[6]....
        /*012c*/ 	.word	0xffffffff


	//   ....[7]....
        /*0130*/ 	.word	0xffffffff


	//   ....[8]....
        /*0134*/ 	.word	0xffffffff


	//   ....[9]....
        /*0138*/ 	.word	0xffffffff


	//   ....[10]....
        /*013c*/ 	.word	0xffffffff


	//   ....[11]....
        /*0140*/ 	.word	0xffffffff


	//   ....[12]....
        /*0144*/ 	.word	0xffffffff


	//   ....[13]....
        /*0148*/ 	.word	0xffffffff


	//   ....[14]....
        /*014c*/ 	.word	0xffffffff


	//   ....[15]....
        /*0150*/ 	.word	0xffffffff


	//   ....[16]....
        /*0154*/ 	.word	0xffffffff


	//   ....[17]....
        /*0158*/ 	.word	0xffffffff


	//   ....[18]....
        /*015c*/ 	.word	0xffffffff


	//----- nvinfo : EIATTR_COOP_GROUP_INSTR_OFFSETS
	.align		4
.L_41:
        /*0160*/ 	.byte	0x04, 0x28
        /*0162*/ 	.short	(.L_43 - .L_42)


	//   ....[0]....
.L_42:
        /*0164*/ 	.word	0x00000c40


	//   ....[1]....
        /*0168*/ 	.word	0x000019b0


	//   ....[2]....
        /*016c*/ 	.word	0x00001a70


	//   ....[3]....
        /*0170*/ 	.word	0x00001f10


	//   ....[4]....
        /*0174*/ 	.word	0x00001fd0


	//   ....[5]....
        /*0178*/ 	.word	0x00003470


	//   ....[6]....
        /*017c*/ 	.word	0x00003b20


	//   ....[7]....
        /*0180*/ 	.word	0x00003b30


	//   ....[8]....
        /*0184*/ 	.word	0x00003b60


	//   ....[9]....
        /*0188*/ 	.word	0x00003b70


	//   ....[10]....
        /*018c*/ 	.word	0x00004f20


	//   ....[11]....
        /*0190*/ 	.word	0x00004fd0


	//   ....[12]....
        /*0194*/ 	.word	0x00005010


	//   ....[13]....
        /*0198*/ 	.word	0x000050c0


	//   ....[14]....
        /*019c*/ 	.word	0x000050d0


	//   ....[15]....
        /*01a0*/ 	.word	0x000051e0


	//   ....[16]....
        /*01a4*/ 	.word	0x00005200


	//   ....[17]....
        /*01a8*/ 	.word	0x00005210


	//   ....[18]....
        /*01ac*/ 	.word	0x000053b0


	//----- nvinfo : EIATTR_REG_RECONFIG
	.align		4
.L_43:
        /*01b0*/ 	.byte	0x01, 0x54
	.zero		2


	//----- nvinfo : EIATTR_MBARRIER_INSTR_OFFSETS
	.align		4
        /*01b4*/ 	.byte	0x04, 0x39
        /*01b6*/ 	.short	(.L_45 - .L_44)


	//   ....[0]....
.L_44:
        /*01b8*/ 	.word	0x000001e0
        /*01bc*/ 	.word	0x000000ff
        /*01c0*/ 	.word	0x00000000
        /*01c4*/ 	.short	0x0100
        /*01c6*/ 	.byte	0x08
	.zero		1


	//   ....[1]....
        /*01c8*/ 	.word	0x000001f0
        /*01cc*/ 	.word	0x000000ff
        /*01d0*/ 	.word	0x00000008
        /*01d4*/ 	.short	0x0100
        /*01d6*/ 	.byte	0x08
	.zero		1


	//   ....[2]....
        /*01d8*/ 	.word	0x000002e0
        /*01dc*/ 	.word	0x000000ff
        /*01e0*/ 	.word	0x00000010
        /*01e4*/ 	.short	0x0100
        /*01e6*/ 	.byte	0x08
	.zero		1


	//   ....[3]....
        /*01e8*/ 	.word	0x000002f0
        /*01ec*/ 	.word	0x000000ff
        /*01f0*/ 	.word	0x00000018
        /*01f4*/ 	.short	0x0100
        /*01f6*/ 	.byte	0x08
	.zero		1


	//   ....[4]....
        /*01f8*/ 	.word	0x00000300
        /*01fc*/ 	.word	0x000000ff
        /*0200*/ 	.word	0x00000020
        /*0204*/ 	.short	0x0100
        /*0206*/ 	.byte	0x08
	.zero		1


	//   ....[5]....
        /*0208*/ 	.word	0x00000310
        /*020c*/ 	.word	0x000000ff
        /*0210*/ 	.word	0x00000028
        /*0214*/ 	.short	0x0100
        /*0216*/ 	.byte	0x08
	.zero		1


	//   ....[6]....
        /*0218*/ 	.word	0x00000490
        /*021c*/ 	.word	0x000000ff
        /*0220*/ 	.word	0x00000018
        /*0224*/ 	.short	0x010a
        /*0226*/ 	.byte	0x19
	.zero		1


	//   ....[7]....
        /*0228*/ 	.word	0x000005c0
        /*022c*/ 	.word	0x000000ff
        /*0230*/ 	.word	0x00000008
        /*0234*/ 	.short	0x010a
        /*0236*/ 	.byte	0x19
	.zero		1


	//   ....[8]....
        /*0238*/ 	.word	0x00000750
        /*023c*/ 	.word	0x000000ff
        /*0240*/ 	.word	0x00000018
        /*0244*/ 	.short	0x010a
        /*0246*/ 	.byte	0x19
	.zero		1


	//   ....[9]....
        /*0248*/ 	.word	0x00000840
        /*024c*/ 	.word	0x000000ff
        /*0250*/ 	.word	0x00000028
        /*0254*/ 	.short	0x010a
        /*0256*/ 	.byte	0x19
	.zero		1


	//   ....[10]....
        /*0258*/ 	.word	0x00000950
        /*025c*/ 	.word	0x000000ff
        /*0260*/ 	.word	0x00000028
        /*0264*/ 	.short	0x010a
        /*0266*/ 	.byte	0x19
	.zero		1


	//   ....[11]....
        /*0268*/ 	.word	0x00000a40
        /*026c*/ 	.word	0x000000ff
        /*0270*/ 	.word	0x00000028
        /*0274*/ 	.short	0x010a
        /*0276*/ 	.byte	0x19
	.zero		1


	//   ....[12]....
        /*0278*/ 	.word	0x00000c60
        /*027c*/ 	.word	0x000000ff
        /*0280*/ 	.word	0x00000000
        /*0284*/ 	.short	0x010a
        /*0286*/ 	.byte	0x08
	.zero		1


	//   ....[13]....
        /*0288*/ 	.word	0x00000cb0
        /*028c*/ 	.word	0x000000ff
        /*0290*/ 	.word	0x00000010
        /*0294*/ 	.short	0x010a
        /*0296*/ 	.byte	0x08
	.zero		1


	//   ....[14]....
        /*0298*/ 	.word	0x00000da0
        /*029c*/ 	.word	0x000000ff
        /*02a0*/ 	.word	0x00000010
        /*02a4*/ 	.short	0x010a
        /*02a6*/ 	.byte	0x08
	.zero		1


	//   ....[15]....
        /*02a8*/ 	.word	0x00002d10
        /*02ac*/ 	.word	0x000000ff
        /*02b0*/ 	.word	0x00000018
        /*02b4*/ 	.short	0x0101
        /*02b6*/ 	.byte	0x08
	.zero		1


	//   ....[16]....
        /*02b8*/ 	.word	0x00003540
        /*02bc*/ 	.word	0x000000ff
        /*02c0*/ 	.word	0x00000010
        /*02c4*/ 	.short	0x010a
        /*02c6*/ 	.byte	0x08
	.zero		1


	//   ....[17]....
        /*02c8*/ 	.word	0x00003570
        /*02cc*/ 	.word	0x000000ff
        /*02d0*/ 	.word	0x00000010
        /*02d4*/ 	.short	0x010a
        /*02d6*/ 	.byte	0x08
	.zero		1


	//   ....[18]....
        /*02d8*/ 	.word	0x00003600
        /*02dc*/ 	.word	0x000000ff
        /*02e0*/ 	.word	0x00000020
        /*02e4*/ 	.short	0x010a
        /*02e6*/ 	.byte	0x08
	.zero		1


	//   ....[19]....
        /*02e8*/ 	.word	0x00003620
        /*02ec*/ 	.word	0x000000ff
        /*02f0*/ 	.word	0x00000020
        /*02f4*/ 	.short	0x010a
        /*02f6*/ 	.byte	0x08
	.zero		1


	//   ....[20]....
        /*02f8*/ 	.word	0x00003e60
        /*02fc*/ 	.word	0x000000ff
        /*0300*/ 	.word	0x00000018
        /*0304*/ 	.short	0x0101
        /*0306*/ 	.byte	0x08
	.zero		1


	//   ....[21]....
        /*0308*/ 	.word	0x00003f10
        /*030c*/ 	.word	0x000000ff
        /*0310*/ 	.word	0x00000028
        /*0314*/ 	.short	0x0101
        /*0316*/ 	.byte	0x08
	.zero		1


	//   ....[22]....
        /*0318*/ 	.word	0x00004f70
        /*031c*/ 	.word	0x000000ff
        /*0320*/ 	.word	0x00000008
        /*0324*/ 	.short	0x0101
        /*0326*/ 	.byte	0x08
	.zero		1


	//   ....[23]....
        /*0328*/ 	.word	0x00004f80
        /*032c*/ 	.word	0x000000ff
        /*0330*/ 	.word	0x00000020
        /*0334*/ 	.short	0x010a
        /*0336*/ 	.byte	0x08
	.zero		1


	//   ....[24]....
        /*0338*/ 	.word	0x00004fa0
        /*033c*/ 	.word	0x000000ff
        /*0340*/ 	.word	0x00000020
        /*0344*/ 	.short	0x010a
        /*0346*/ 	.byte	0x08
	.zero		1


	//   ....[25]....
        /*0348*/ 	.word	0x00005290
        /*034c*/ 	.word	0x000000ff
        /*0350*/ 	.word	0x00000028
        /*0354*/ 	.short	0x0101
        /*0356*/ 	.byte	0x08
	.zero		1


	//   ....[26]....
        /*0358*/ 	.word	0x00005740
        /*035c*/ 	.word	0x00000005
        /*0360*/ 	.word	0x00000018
        /*0364*/ 	.short	0x010a
        /*0366*/ 	.byte	0x3f
	.zero		1


	//   ....[27]....
        /*0368*/ 	.word	0x000057c0
        /*036c*/ 	.word	0x00000005
        /*0370*/ 	.word	0x00000008
        /*0374*/ 	.short	0x010a
        /*0376*/ 	.byte	0x3f
	.zero		1


	//   ....[28]....
        /*0378*/ 	.word	0x00005840
        /*037c*/ 	.word	0x00000007
        /*0380*/ 	.word	0x00000018
        /*0384*/ 	.short	0x010a
        /*0386*/ 	.byte	0x3f
	.zero		1


	//   ....[29]....
        /*0388*/ 	.word	0x000058b0
        /*038c*/ 	.word	0x00000005
        /*0390*/ 	.word	0x00000028
        /*0394*/ 	.short	0x010a
        /*0396*/ 	.byte	0x3f
	.zero		1


	//   ....[30]....
        /*0398*/ 	.word	0x00005920
        /*039c*/ 	.word	0x00000005
        /*03a0*/ 	.word	0x00000028
        /*03a4*/ 	.short	0x010a
        /*03a6*/ 	.byte	0x3f
	.zero		1


	//   ....[31]....
        /*03a8*/ 	.word	0x00005990
        /*03ac*/ 	.word	0x00000005
        /*03b0*/ 	.word	0x00000028
        /*03b4*/ 	.short	0x010a
        /*03b6*/ 	.byte	0x3f
	.zero		1


	//   ....[32]....
        /*03b8*/ 	.word	0x000059f0
        /*03bc*/ 	.word	0x00000003
        /*03c0*/ 	.word	0x00000000
        /*03c4*/ 	.short	0x010a
        /*03c6*/ 	.byte	0x3f
	.zero		1


	//   ....[33]....
        /*03c8*/ 	.word	0x00005a50
        /*03cc*/ 	.word	0x00000003
        /*03d0*/ 	.word	0x00000010
        /*03d4*/ 	.short	0x010a
        /*03d6*/ 	.byte	0x3f
	.zero		1


	//   ....[34]....
        /*03d8*/ 	.word	0x00005ac0
        /*03dc*/ 	.word	0x00000005
        /*03e0*/ 	.word	0x00000010
        /*03e4*/ 	.short	0x010a
        /*03e6*/ 	.byte	0x3f
	.zero		1


	//   ....[35]....
        /*03e8*/ 	.word	0x00005b30
        /*03ec*/ 	.word	0x00000005
        /*03f0*/ 	.word	0x00000020
        /*03f4*/ 	.short	0x010a
        /*03f6*/ 	.byte	0x3f
	.zero		1


	//   ....[36]....
        /*03f8*/ 	.word	0x00005ba0
        /*03fc*/ 	.word	0x00000007
        /*0400*/ 	.word	0x00000020
        /*0404*/ 	.short	0x010a
        /*0406*/ 	.byte	0x3f
	.zero		1


	//----- nvinfo : EIATTR_NUM_MBARRIERS
	.align		4
.L_45:
        /*0408*/ 	.byte	0x03, 0x38
        /*040a*/ 	.short	0x0006


	//----- nvinfo : EIATTR_EXIT_INSTR_OFFSETS
	.align		4
        /*040c*/ 	.byte	0x04, 0x1c
        /*040e*/ 	.short	(.L_47 - .L_46)


	//   ....[0]....
.L_46:
        /*0410*/ 	.word	0x000003b0


	//   ....[1]....
        /*0414*/ 	.word	0x00000a70


	//   ....[2]....
        /*0418*/ 	.word	0x00000aa0


	//   ....[3]....
        /*041c*/ 	.word	0x00005660


	//   ....[4]....
        /*0420*/ 	.word	0x00005700


	//----- nvinfo : EIATTR_REQNTID
	.align		4
.L_47:
        /*0424*/ 	.byte	0x04, 0x10
        /*0426*/ 	.short	(.L_49 - .L_48)
.L_48:
        /*0428*/ 	.word	0x00000180
        /*042c*/ 	.word	0x00000001
        /*0430*/ 	.word	0x00000001


	//----- nvinfo : EIATTR_CBANK_PARAM_SIZE
	.align		4
.L_49:
        /*0434*/ 	.byte	0x03, 0x19
        /*0436*/ 	.short	0x0290


	//----- nvinfo : EIATTR_PARAM_CBANK
	.align		4
        /*0438*/ 	.byte	0x04, 0x0a
        /*043a*/ 	.short	(.L_51 - .L_50)
	.align		4
.L_50:
        /*043c*/ 	.word	index@(.nv.constant0.kernel_cutlass_kernel_flash_attncuteflash_fwd_sm90FlashAttentionForwardSm90_object_at__tensor0000o1641211101213_tensor0000o6411101213_tensor0000o6411101213_tensor0000o1641211101213_tensor_0)
        /*0440*/ 	.short	0x0210
        /*0442*/ 	.short	0x0290


	//----- nvinfo : EIATTR_SW_WAR
	.align		4
.L_51:
        /*0444*/ 	.byte	0x04, 0x36
        /*0446*/ 	.short	(.L_53 - .L_52)
.L_52:
        /*0448*/ 	.word	0x00000008
.L_53:


//--------------------- .nv.callgraph             --------------------------
	.section	.nv.callgraph,"",@"SHT_CUDA_CALLGRAPH"
	.align	4
	.sectionentsize	8
	.align		4
        /*0000*/ 	.word	0x00000000
	.align		4
        /*0004*/ 	.word	0xffffffff
	.align		4
        /*0008*/ 	.word	0x00000000
	.align		4
        /*000c*/ 	.word	0xfffffffe
	.align		4
        /*0010*/ 	.word	0x00000000
	.align		4
        /*0014*/ 	.word	0xfffffffd
	.align		4
        /*0018*/ 	.word	0x00000000
	.align		4
        /*001c*/ 	.word	0xfffffffc


//--------------------- .text.kernel_cutlass_kernel_flash_attncuteflash_fwd_sm90FlashAttentionForwardSm90_object_at__tensor0000o1641211101213_tensor0000o6411101213_tensor0000o6411101213_tensor0000o1641211101213_tensor_0 --------------------------
	.section	.text.kernel_cutlass_kernel_flash_attncuteflash_fwd_sm90FlashAttentionForwardSm90_object_at__tensor0000o1641211101213_tensor0000o6411101213_tensor0000o6411101213_tensor0000o1641211101213_tensor_0,"ax",@progbits
	.sectionflags	@"SHF_BARRIERS=16"
	.align	128
        .global         kernel_cutlass_kernel_flash_attncuteflash_fwd_sm90FlashAttentionForwardSm90_object_at__tensor0000o1641211101213_tensor0000o6411101213_tensor0000o6411101213_tensor0000o1641211101213_tensor_0
        .type           kernel_cutlass_kernel_flash_attncuteflash_fwd_sm90FlashAttentionForwardSm90_object_at__tensor0000o1641211101213_tensor0000o6411101213_tensor0000o6411101213_tensor0000o1641211101213_tensor_0,@function
        .size           kernel_cutlass_kernel_flash_attncuteflash_fwd_sm90FlashAttentionForwardSm90_object_at__tensor0000o1641211101213_tensor0000o6411101213_tensor0000o6411101213_tensor0000o1641211101213_tensor_0,(.L_x_37 - kernel_cutlass_kernel_flash_attncuteflash_fwd_sm90FlashAttentionForwardSm90_object_at__tensor0000o1641211101213_tensor0000o6411101213_tensor0000o6411101213_tensor0000o1641211101213_tensor_0)
        .other          kernel_cutlass_kernel_flash_attncuteflash_fwd_sm90FlashAttentionForwardSm90_object_at__tensor0000o1641211101213_tensor0000o6411101213_tensor0000o6411101213_tensor0000o1641211101213_tensor_0,@"STO_CUDA_ENTRY STV_DEFAULT"
kernel_cutlass_kernel_flash_attncuteflash_fwd_sm90FlashAttentionForwardSm90_object_at__tensor0000o1641211101213_tensor0000o6411101213_tensor0000o6411101213_tensor0000o1641211101213_tensor_0:
.text.kernel_cutlass_kernel_flash_attncuteflash_fwd_sm90FlashAttentionForwardSm90_object_at__tensor0000o1641211101213_tensor0000o6411101213_tensor0000o6411101213_tensor0000o1641211101213_tensor_0:
[----:B------:R-:W1:Y:S01]  /*0000*/  LDC R1, c[0x0][0x28] ;  /* 0x00000a00ff017b82 */ /* 0x000e620000000800 */
[----:B------:R-:W2:Y:S02]  /*0010*/  S2R R13, SR_TID.X ;  /* 0x00000000000d7919 */ /* 0x000ea40000002100 */
[----:B--2---:R-:W-:-:S04]  /*0020*/  SHF.R.U32.HI R0, RZ, 0x5, R13 ;  /* 0x00000005ff007819 */ /* 0x004fc8000001160d */
[----:B------:R-:W-:-:S13]  /*0030*/  ISETP.NE.AND P0, PT, R0, RZ, PT ;  /* 0x000000ff0000720c */ /* 0x000fda0003f05270 */
[----:B-1----:R-:W-:Y:S05]  /*0040*/  @P0 BRA `(.L_x_0) ;  /* 0x0000000000700947 */ /* 0x002fea0003800000 */
[----:B------:R-:W1:Y:S01]  /*0050*/  S2UR UR8, SR_CgaCtaId ;  /* 0x00000000000879c3 */ /* 0x000e620000008800 */
[----:B------:R-:W-:Y:S01]  /*0060*/  ULDC.64 UR10, c[0x0][0x198] ;  /* 0x00006600000a7ab9 */ /* 0x000fe20000000a00 */
[----:B------:R-:W-:Y:S01]  /*0070*/  UMOV UR4, 0x400 ;  /* 0x0000040000047882 */ /* 0x000fe20000000000 */
[----:B------:R-:W-:Y:S02]  /*0080*/  UIADD3 UR12, UP0, UR10, 0x70, URZ ;  /* 0x000000700a0c7890 */ /* 0x000fe4000ff1e03f */
[----:B------:R-:W-:Y:S02]  /*0090*/  UIADD3 UR14, UP1, UR10, 0xf0, URZ ;  /* 0x000000f00a0e7890 */ /* 0x000fe4000ff3e03f */
[----:B------:R-:W-:Y:S01]  /*00a0*/  UIADD3 UR16, UP2, UR10, 0x170, URZ ;  /* 0x000001700a107890 */ /* 0x000fe2000ff5e03f */
[----:B------:R-:W-:Y:S01]  /*00b0*/  UMOV UR5, 0x1 ;  /* 0x0000000100057882 */ /* 0x000fe20000000000 */
[----:B------:R-:W-:Y:S01]  /*00c0*/  UIADD3 UR10, UP3, UR10, 0x1f0, URZ ;  /* 0x000001f00a0a7890 */ /* 0x000fe2000ff7e03f */
[----:B------:R-:W-:Y:S01]  /*00d0*/  UMOV UR6, 0x8 ;  /* 0x0000000800067882 */ /* 0x000fe20000000000 */
[----:B------:R-:W-:-:S02]  /*00e0*/  UIADD3.X UR13, URZ, UR11, URZ, UP0, !UPT ;  /* 0x0000000b3f0d7290 */ /* 0x000fc400087fe43f */
[----:B------:R-:W-:-:S04]  /*00f0*/  UIADD3 UR6, -UR6, 0x100000, URZ ;  /* 0x0010000006067890 */ /* 0x000fc8000fffe13f */
[----:B------:R-:W-:Y:S02]  /*0100*/  USHF.L.U32 UR7, UR6, 0xb, URZ ;  /* 0x0000000b06077899 */ /* 0x000fe4000800063f */
[----:B------:R-:W-:Y:S02]  /*0110*/  USHF.L.U32 UR6, UR6, 0x1, URZ ;  /* 0x0000000106067899 */ /* 0x000fe4000800063f */
[----:B------:R-:W-:Y:S02]  /*0120*/  UIADD3.X UR15, URZ, UR11, URZ, UP1, !UPT ;  /* 0x0000000b3f0f7290 */ /* 0x000fe40008ffe43f */
[----:B------:R-:W-:Y:S02]  /*0130*/  UIADD3.X UR17, URZ, UR11, URZ, UP2, !UPT ;  /* 0x0000000b3f117290 */ /* 0x000fe400097fe43f */
[----:B------:R-:W-:Y:S01]  /*0140*/  UIADD3.X UR11, URZ, UR11, URZ, UP3, !UPT ;  /* 0x0000000b3f0b7290 */ /* 0x000fe20009ffe43f */
[----:B------:R2:W-:Y:S01]  /*0150*/  UTMACCTL.PF [UR12] ;  /* 0x000000000c0079b9 */ /* 0x0005e20008040000 */
[----:B-1----:R-:W-:-:S02]  /*0160*/  ULEA UR8, UR8, UR4, 0x18 ;  /* 0x0000000408087291 */ /* 0x002fc4000f8ec03f */
[----:B------:R-:W-:-:S04]  /*0170*/  UIADD3 UR4, -UR5, 0x100000, URZ ;  /* 0x0010000005047890 */ /* 0x000fc8000fffe13f */
[----:B------:R-:W-:Y:S02]  /*0180*/  USHF.L.U32 UR5, UR4, 0xb, URZ ;  /* 0x0000000b04057899 */ /* 0x000fe4000800063f */
[----:B------:R-:W-:Y:S01]  /*0190*/  USHF.L.U32 UR4, UR4, 0x1, URZ ;  /* 0x0000000104047899 */ /* 0x000fe2000800063f */
[----:B------:R2:W-:Y:S01]  /*01a0*/  UTMACCTL.PF [UR14] ;  /* 0x000000000e0079b9 */ /* 0x0005e20008040000 */
[----:B------:R2:W-:Y:S01]  /*01b0*/  UTMACCTL.PF [UR16] ;  /* 0x00000000100079b9 */ /* 0x0005e20008040000 */
[----:B------:R2:W-:Y:S01]  /*01c0*/  UTMACCTL.PF [UR10] ;  /* 0x000000000a0079b9 */ /* 0x0005e20008040000 */
[----:B------:R-:W1:Y:S08]  /*01d0*/  FENCE.VIEW.ASYNC.S ;  /* 0x00000000000073c6 */ /* 0x000e700000000000 */
[----:B-1----:R2:W1:Y:S01]  /*01e0*/  SYNCS.EXCH.64 URZ, [UR8], UR4 ;  /* 0x00000004083f75b2 */ /* 0x0024620008000100 */
[----:B------:R2:W3:Y:S02]  /*01f0*/  SYNCS.EXCH.64 URZ, [UR8+0x8], UR6 ;  /* 0x00000806083f75b2 */ /* 0x0004e40008000100 */
[----:B--2---:R-:W-:Y:S01]  /*0200*/  NOP ;  /* 0x0000000000007918 */ /* 0x004fe20000000000 */
.L_x_0:
[----:B------:R-:W-:Y:S05]  /*0210*/  @P0 BRA `(.L_x_1) ;  /* 0x0000000000440947 */ /* 0x000fea0003800000 */
[----:B------:R-:W2:Y:S01]  /*0220*/  S2UR UR5, SR_CgaCtaId ;  /* 0x00000000000579c3 */ /* 0x000ea20000008800 */
[----:B------:R-:W-:Y:S01]  /*0230*/  UMOV UR4, 0x400 ;  /* 0x0000040000047882 */ /* 0x000fe20000000000 */
[----:B------:R-:W-:Y:S01]  /*0240*/  UMOV UR6, 0x1 ;  /* 0x0000000100067882 */ /* 0x000fe20000000000 */
[----:B------:R-:W-:Y:S01]  /*0250*/  UMOV UR7, 0x8 ;  /* 0x0000000800077882 */ /* 0x000fe20000000000 */
[----:B--2---:R-:W-:Y:S02]  /*0260*/  ULEA UR8, UR5, UR4, 0x18 ;  /* 0x0000000405087291 */ /* 0x004fe4000f8ec03f */
[----:B------:R-:W-:-:S04]  /*0270*/  UIADD3 UR4, -UR6, 0x100000, URZ ;  /* 0x0010000006047890 */ /* 0x000fc8000fffe13f */
[----:B------:R-:W-:Y:S02]  /*0280*/  USHF.L.U32 UR5, UR4, 0xb, URZ ;  /* 0x0000000b04057899 */ /* 0x000fe4000800063f */
[----:B------:R-:W-:Y:S02]  /*0290*/  USHF.L.U32 UR4, UR4, 0x1, URZ ;  /* 0x0000000104047899 */ /* 0x000fe4000800063f */
[----:B------:R-:W-:-:S04]  /*02a0*/  UIADD3 UR6, -UR7, 0x100000, URZ ;  /* 0x0010000007067890 */ /* 0x000fc8000fffe13f */
[----:B------:R-:W-:Y:S02]  /*02b0*/  USHF.L.U32 UR7, UR6, 0xb, URZ ;  /* 0x0000000b06077899 */ /* 0x000fe4000800063f */
[----:B------:R-:W-:Y:S01]  /*02c0*/  USHF.L.U32 UR6, UR6, 0x1, URZ ;  /* 0x0000000106067899 */ /* 0x000fe2000800063f */
[----:B------:R-:W2:Y:S03]  /*02d0*/  FENCE.VIEW.ASYNC.S ;  /* 0x00000000000073c6 */ /* 0x000ea60000000000 */
[----:B--2---:R2:W4:Y:S08]  /*02e0*/  SYNCS.EXCH.64 URZ, [UR8+0x10], UR4 ;  /* 0x00001004083f75b2 */ /* 0x0045300008000100 */
[----:B------:R2:W5:Y:S01]  /*02f0*/  SYNCS.EXCH.64 URZ, [UR8+0x18], UR6 ;  /* 0x00001806083f75b2 */ /* 0x0005620008000100 */
[----:B------:R2:W3:Y:S01]  /*0300*/  SYNCS.EXCH.64 URZ, [UR8+0x20], UR4 ;  /* 0x00002004083f75b2 */ /* 0x0004e20008000100 */
[----:B------:R2:W1:Y:S01]  /*0310*/  SYNCS.EXCH.64 URZ, [UR8+0x28], UR6 ;  /* 0x00002806083f75b2 */ /* 0x0004620008000100 */
[----:B------:R-:W-:Y:S01]  /*0320*/  NOP ;  /* 0x0000000000007918 */ /* 0x000fe20000000000 */
.L_x_1:
[----:B------:R-:W-:Y:S01]  /*0330*/  ISETP.GT.AND P0, PT, R0, 0x3, PT ;  /* 0x000000030000780c */ /* 0x000fe20003f04270 */
[----:B------:R-:W-:Y:S01]  /*0340*/  NOP ;  /* 0x0000000000007918 */ /* 0x000fe20000000000 */
[----:B------:R-:W-:Y:S01]  /*0350*/  LOP3.LUT R4, R13, 0x1f, RZ, 0xc0, !PT ;  /* 0x0000001f0d047812 */ /* 0x000fe200078ec0ff */
[----:B-1-345:R-:W-:Y:S10]  /*0360*/  BAR.SYNC.DEFER_BLOCKING 0x0 ;  /* 0x0000000000007b1d */ /* 0x03aff40000010000 */
[----:B------:R-:W-:Y:S05]  /*0370*/  @P0 BRA `(.L_x_2) ;  /* 0x0000000400cc0947 */ /* 0x000fea0003800000 */
[----:B------:R-:W-:-:S08]  /*0380*/  NOP ;  /* 0x0000000000007918 */ /* 0x000fd00000000000 */
[----:B------:R-:W1:-:S00]  /*0390*/  USETMAXREG.DEALLOC.CTAPOOL 0x18 ;  /* 0x00000018000079c8 */ /* 0x000e4000080e0500 */
[----:B-1----:R-:W-:-:S13]  /*03a0*/  LOP3.LUT P0, RZ, R0, 0x3, RZ, 0xc0, !PT ;  /* 0x0000000300ff7812 */ /* 0x002fda000780c0ff */
[----:B--2---:R-:W-:Y:S05]  /*03b0*/  @P0 EXIT ;  /* 0x000000000000094d */ /* 0x004fea0003800000 */
[----:B------:R-:W1:Y:S01]  /*03c0*/  S2UR UR4, SR_CgaCtaId ;  /* 0x00000000000479c3 */ /* 0x000e620000008800 */
[----:B------:R-:W-:Y:S01]  /*03d0*/  UMOV UR25, 0x400 ;  /* 0x0000040000197882 */ /* 0x000fe20000000000 */
[----:B------:R-:W-:Y:S01]  /*03e0*/  IMAD.MOV.U32 R0, RZ, RZ, -0x80000000 ;  /* 0x80000000ff007424 */ /* 0x000fe200078e00ff */
[----:B------:R-:W-:Y:S02]  /*03f0*/  ULDC UR7, c[0x0][0x21c] ;  /* 0x0000870000077ab9 */ /* 0x000fe40000000800 */
[----:B------:R-:W-:Y:S02]  /*0400*/  UIADD3 UR6, -UR7, URZ, URZ ;  /* 0x0000003f07067290 */ /* 0x000fe4000fffe13f */
[----:B------:R-:W-:Y:S01]  /*0410*/  UISETP.GT.AND UP0, UPT, UR7, URZ, UPT ;  /* 0x0000003f0700728c */ /* 0x000fe2000bf04270 */
[----:B------:R-:W2:Y:S01]  /*0420*/  S2UR UR12, SR_CTAID.Y ;  /* 0x00000000000c79c3 */ /* 0x000ea20000002600 */
[----:B------:R-:W-:-:S04]  /*0430*/  USHF.R.S32.HI UR6, URZ, 0x1f, UR6 ;  /* 0x0000001f3f067899 */ /* 0x000fc80008011406 */
[----:B------:R-:W-:-:S03]  /*0440*/  ULEA.HI UR6, UR6, -UR7, URZ, 0x7 ;  /* 0x8000000706067291 */ /* 0x000fc6000f8f383f */
[----:B------:R-:W3:Y:S01]  /*0450*/  S2UR UR13, SR_CTAID.Z ;  /* 0x00000000000d79c3 */ /* 0x000ee20000002700 */
[----:B-1----:R-:W-:Y:S02]  /*0460*/  ULEA UR25, UR4, UR25, 0x18 ;  /* 0x0000001904197291 */ /* 0x002fe4000f8ec03f */
[----:B------:R-:W-:-:S04]  /*0470*/  UIADD3 UR4, UR7, -0x1, URZ ;  /* 0xffffffff07047890 */ /* 0x000fc8000fffe03f */
[----:B------:R-:W-:-:S03]  /*0480*/  USHF.R.S32.HI UR5, URZ, 0x1f, UR4 ;  /* 0x0000001f3f057899 */ /* 0x000fc60008011404 */
[----:B------:R-:W1:Y:S01]  /*0490*/  SYNCS.PHASECHK.TRANS64.TRYWAIT P0, [UR25+0x18], R0 ;  /* 0x00001800ff0075a7 */ /* 0x000e620008000159 */
[----:B------:R-:W-:Y:S01]  /*04a0*/  ULEA.HI UR5, UR5, UR4, URZ, 0x7 ;  /* 0x0000000405057291 */ /* 0x000fe2000f8f383f */
[----:B-123--:R-:W-:Y:S11]  /*04b0*/  @!P0 BRA `(.L_x_3) ;  /* 0x0000005000948947 */ /* 0x00eff60003800000 */
.L_x_22:
[----:B------:R-:W-:Y:S01]  /*04c0*/  USHF.R.S32.HI UR6, URZ, 0x7, UR6 ;  /* 0x000000073f067899 */ /* 0x000fe20008011406 */
[----:B------:R-:W2:Y:S01]  /*04d0*/  S2UR UR27, SR_CTAID.X ;  /* 0x00000000001b79c3 */ /* 0x000ea20000002500 */
[----:B------:R-:W-:Y:S01]  /*04e0*/  ELECT P0, URZ, PT ;  /* 0x00000000003f782f */ /* 0x000fe20003800000 */
[----:B------:R-:W-:Y:S02]  /*04f0*/  ULEA.HI.SX32 UR19, UR5, 0x1, 0x19 ;  /* 0x0000000105137891 */ /* 0x000fe4000f8fca3f */
[----:B------:R-:W-:Y:S01]  /*0500*/  UIADD3 UR6, -UR6, URZ, URZ ;  /* 0x0000003f06067290 */ /* 0x000fe2000fffe13f */
[----:B------:R-:W-:Y:S01]  /*0510*/  ULDC.64 UR4, c[0x0][0x198] ;  /* 0x0000660000047ab9 */ /* 0x000fe20000000a00 */
[----:B------:R-:W-:Y:S02]  /*0520*/  UIADD3 UR8, UR25, 0x8400, URZ ;  /* 0x0000840019087890 */ /* 0x000fe4000fffe03f */
[----:B------:R-:W-:-:S03]  /*0530*/  UIADD3 UR4, UP1, UR4, 0xf0, URZ ;  /* 0x000000f004047890 */ /* 0x000fc6000ff3e03f */
[----:B------:R-:W-:Y:S01]  /*0540*/  @!UP0 UMOV UR19, UR6 ;  /* 0x0000000600138c82 */ /* 0x000fe20008000000 */
[----:B------:R-:W-:Y:S02]  /*0550*/  UIADD3 UR9, UR25, 0x10, URZ ;  /* 0x0000001019097890 */ /* 0x000fe4000fffe03f */
[----:B------:R-:W-:Y:S01]  /*0560*/  @P0 IMAD.MOV.U32 R2, RZ, RZ, 0x4000 ;  /* 0x00004000ff020424 */ /* 0x000fe200078e00ff */
[----:B------:R-:W-:Y:S02]  /*0570*/  ULEA UR11, UR19, 0xffffff80, 0x7 ;  /* 0xffffff80130b7891 */ /* 0x000fe4000f8e383f */
[----:B------:R-:W-:Y:S01]  /*0580*/  UIADD3.X UR5, URZ, UR5, URZ, UP1, !UPT ;  /* 0x000000053f057290 */ /* 0x000fe20008ffe43f */
[----:B------:R3:W-:Y:S01]  /*0590*/  @P0 SYNCS.ARRIVE.TRANS64 RZ, [UR25+0x10], R2 ;  /* 0x00001002ffff09a7 */ /* 0x0007e20008000019 */
[----:B------:R-:W-:-:S07]  /*05a0*/  UMOV UR10, URZ ;  /* 0x0000003f000a7c82 */ /* 0x000fce0008000000 */
[----:B------:R3:W-:Y:S01]  /*05b0*/  UTMALDG.4D [UR8], [UR4], desc[URZ] ;  /* 0x00003f08040075b4 */ /* 0x0007e20008019000 */
[----:B------:R-:W4:Y:S02]  /*05c0*/  SYNCS.PHASECHK.TRANS64.TRYWAIT P0, [UR25+0x8], R0 ;  /* 0x00000800ff0075a7 */ /* 0x000f240008000159 */
[----:B--234-:R-:W-:Y:S05]  /*05d0*/  @!P0 BRA `(.L_x_4) ;  /* 0x00000050006c8947 */ /* 0x01cfea0003800000 */
.L_x_23:
[----:B------:R-:W-:Y:S01]  /*05e0*/  ELECT P0, URZ, PT ;  /* 0x00000000003f782f */ /* 0x000fe20003800000 */
[----:B------:R-:W-:Y:S01]  /*05f0*/  ULDC.64 UR4, c[0x0][0x198] ;  /* 0x0000660000047ab9 */ /* 0x000fe20000000a00 */
[----:B------:R-:W-:Y:S02]  /*0600*/  USHF.L.U32 UR27, UR27, 0x7, URZ ;  /* 0x000000071b1b7899 */ /* 0x000fe4000800063f */
[----:B------:R-:W-:Y:S02]  /*0610*/  UIADD3 UR4, UP0, UR4, 0x70, URZ ;  /* 0x0000007004047890 */ /* 0x000fe4000ff1e03f */
[----:B------:R-:W-:Y:S02]  /*0620*/  UIADD3 UR24, UR25, 0x4400, URZ ;  /* 0x0000440019187890 */ /* 0x000fe4000fffe03f */
[----:B------:R-:W-:Y:S02]  /*0630*/  UIADD3.X UR5, URZ, UR5, URZ, UP0, !UPT ;  /* 0x000000053f057290 */ /* 0x000fe400087fe43f */
[----:B------:R-:W-:-:S03]  /*0640*/  UISETP.GE.AND UP0, UPT, UR19, 0x2, UPT ;  /* 0x000000021300788c */ /* 0x000fc6000bf06270 */
[----:B------:R-:W-:Y:S01]  /*0650*/  @P0 IMAD.MOV.U32 R0, RZ, RZ, 0x4000 ;  /* 0x00004000ff000424 */ /* 0x000fe200078e00ff */
[----:B------:R-:W-:Y:S01]  /*0660*/  UMOV UR26, URZ ;  /* 0x0000003f001a7c82 */ /* 0x000fe20008000000 */
[----:B------:R-:W-:Y:S01]  /*0670*/  UMOV UR28, UR12 ;  /* 0x0000000c001c7c82 */ /* 0x000fe20008000000 */
[----:B------:R-:W-:Y:S01]  /*0680*/  UMOV UR29, UR13 ;  /* 0x0000000d001d7c82 */ /* 0x000fe20008000000 */
[----:B------:R2:W-:Y:S01]  /*0690*/  @P0 SYNCS.ARRIVE.TRANS64 RZ, [UR25], R0 ;  /* 0x00000000ffff09a7 */ /* 0x0005e20008000019 */
[----:B------:R-:W-:Y:S01]  /*06a0*/  PLOP3.LUT P0, PT, PT, PT, UP0, 0x80, 0x0 ;  /* 0x000000000000781c */ /* 0x000fe20003f0f008 */
[----:B------:R3:W-:Y:S01]  /*06b0*/  UTMALDG.4D [UR24], [UR4], desc[URZ] ;  /* 0x00003f18040075b4 */ /* 0x0007e20008019000 */
[----:B--2---:R-:W-:-:S11]  /*06c0*/  IMAD.MOV.U32 R0, RZ, RZ, 0x1 ;  /* 0x00000001ff007424 */ /* 0x004fd600078e00ff */
[----:B---3--:R-:W-:Y:S05]  /*06d0*/  @!P0 BRA `(.L_x_5) ;  /* 0x0000000000988947 */ /* 0x008fea0003800000 */
[----:B------:R-:W-:Y:S01]  /*06e0*/  UIADD3 UR4, -UR19, URZ, URZ ;  /* 0x0000003f13047290 */ /* 0x000fe2000fffe13f */
[----:B-1----:R-:W-:Y:S01]  /*06f0*/  IMAD.MOV.U32 R5, RZ, RZ, 0x1 ;  /* 0x00000001ff057424 */ /* 0x002fe200078e00ff */
[----:B------:R-:W-:Y:S01]  /*0700*/  ULEA UR19, UR19, 0xffffff80, 0x7 ;  /* 0xffffff8013137891 */ /* 0x000fe2000f8e383f */
[----:B------:R-:W-:-:S03]  /*0710*/  ULDC.64 UR6, c[0x0][0x198] ;  /* 0x0000660000067ab9 */ /* 0x000fc60000000a00 */
[----:B------:R-:W-:-:S08]  /*0720*/  IMAD.U32 R4, RZ, RZ, UR4 ;  /* 0x00000004ff047e24 */ /* 0x000fd0000f8e00ff */
.L_x_8:
[----:B------:R-:W-:-:S05]  /*0730*/  LOP3.LUT R0, R5, 0x1, RZ, 0x3c, !PT ;  /* 0x0000000105007812 */ /* 0x000fca00078e3cff */
[----:B--2---:R-:W-:-:S04]  /*0740*/  IMAD.U32 R2, R0, -0x80000000, RZ ;  /* 0x8000000000027824 */ /* 0x004fc800078e00ff */
[----:B------:R-:W1:Y:S02]  /*0750*/  SYNCS.PHASECHK.TRANS64.TRYWAIT P0, [UR25+0x18], R2 ;  /* 0x00001802ff0075a7 */ /* 0x000e640008000159 */
[----:B-1----:R-:W-:Y:S05]  /*0760*/  @!P0 BRA `(.L_x_6) ;  /* 0x0000005000288947 */ /* 0x002fea0003800000 */
.L_x_25:
[----:B------:R-:W-:Y:S01]  /*0770*/  ELECT P0, URZ, PT ;  /* 0x00000000003f782f */ /* 0x000fe20003800000 */
[----:B------:R-:W-:Y:S01]  /*0780*/  VIADD R4, R4, 0x1 ;  /* 0x0000000104047836 */ /* 0x000fe20000000000 */
[----:B------:R-:W-:Y:S02]  /*0790*/  UIADD3 UR4, UP0, UR6, 0xf0, URZ ;  /* 0x000000f006047890 */ /* 0x000fe4000ff1e03f */
[----:B------:R-:W-:Y:S02]  /*07a0*/  UIADD3 UR11, UR19, -0x80, URZ ;  /* 0xffffff80130b7890 */ /* 0x000fe4000fffe03f */
[----:B------:R-:W-:Y:S01]  /*07b0*/  UIADD3 UR8, UR25, 0x8400, URZ ;  /* 0x0000840019087890 */ /* 0x000fe2000fffe03f */
[----:B------:R-:W-:Y:S01]  /*07c0*/  ISETP.NE.AND P1, PT, R4, -0x1, PT ;  /* 0xffffffff0400780c */ /* 0x000fe20003f25270 */
[----:B------:R-:W-:Y:S02]  /*07d0*/  UIADD3 UR9, UR25, 0x10, URZ ;  /* 0x0000001019097890 */ /* 0x000fe4000fffe03f */
[----:B------:R-:W-:Y:S01]  /*07e0*/  UIADD3.X UR5, URZ, UR7, URZ, UP0, !UPT ;  /* 0x000000073f057290 */ /* 0x000fe200087fe43f */
[----:B------:R-:W-:-:S02]  /*07f0*/  UMOV UR10, URZ ;  /* 0x0000003f000a7c82 */ /* 0x000fc40008000000 */
[----:B------:R-:W-:-:S04]  /*0800*/  @P0 IMAD.MOV.U32 R2, RZ, RZ, 0x4000 ;  /* 0x00004000ff020424 */ /* 0x000fc800078e00ff */
[----:B------:R2:W-:Y:S02]  /*0810*/  @P0 SYNCS.ARRIVE.TRANS64 RZ, [UR25+0x10], R2 ;  /* 0x00001002ffff09a7 */ /* 0x0005e40008000019 */
[----:B------:R3:W-:Y:S01]  /*0820*/  UTMALDG.4D [UR8], [UR4], desc[URZ] ;  /* 0x00003f08040075b4 */ /* 0x0007e20008019000 */
[----:B--2---:R-:W-:-:S04]  /*0830*/  SHF.L.U32 R2, R5, 0x1f, RZ ;  /* 0x0000001f05027819 */ /* 0x004fc800000006ff */
[----:B------:R-:W2:Y:S02]  /*0840*/  SYNCS.PHASECHK.TRANS64.TRYWAIT P0, [UR25+0x28], R2 ;  /* 0x00002802ff0075a7 */ /* 0x000ea40008000159 */
[----:B--23--:R-:W-:Y:S05]  /*0850*/  @!P0 BRA `(.L_x_7) ;  /* 0x00000050000c8947 */ /* 0x00cfea0003800000 */
.L_x_27:
[----:B------:R-:W-:Y:S01]  /*0860*/  ELECT P0, URZ, PT ;  /* 0x00000000003f782f */ /* 0x000fe20003800000 */
[----:B-1----:R-:W-:Y:S01]  /*0870*/  IMAD.MOV.U32 R5, RZ, RZ, R0 ;  /* 0x000000ffff057224 */ /* 0x002fe200078e0000 */
[----:B------:R-:W-:Y:S02]  /*0880*/  UIADD3 UR4, UP0, UR6, 0x170, URZ ;  /* 0x0000017006047890 */ /* 0x000fe4000ff1e03f */
[----:B------:R-:W-:Y:S02]  /*0890*/  UIADD3 UR16, UR25, 0x400, URZ ;  /* 0x0000040019107890 */ /* 0x000fe4000fffe03f */
[----:B------:R-:W-:Y:S02]  /*08a0*/  UIADD3 UR17, UR25, 0x20, URZ ;  /* 0x0000002019117890 */ /* 0x000fe4000fffe03f */
[----:B------:R-:W-:Y:S01]  /*08b0*/  UIADD3.X UR5, URZ, UR7, URZ, UP0, !UPT ;  /* 0x000000073f057290 */ /* 0x000fe200087fe43f */
[----:B------:R-:W-:Y:S01]  /*08c0*/  UMOV UR18, URZ ;  /* 0x0000003f00127c82 */ /* 0x000fe20008000000 */
[----:B------:R-:W-:Y:S01]  /*08d0*/  UMOV UR20, UR12 ;  /* 0x0000000c00147c82 */ /* 0x000fe20008000000 */
[----:B------:R-:W-:-:S02]  /*08e0*/  UMOV UR21, UR13 ;  /* 0x0000000d00157c82 */ /* 0x000fc40008000000 */
[----:B------:R-:W-:-:S04]  /*08f0*/  @P0 IMAD.MOV.U32 R2, RZ, RZ, 0x4000 ;  /* 0x00004000ff020424 */ /* 0x000fc800078e00ff */
[----:B------:R2:W-:Y:S01]  /*0900*/  @P0 SYNCS.ARRIVE.TRANS64 RZ, [UR25+0x20], R2 ;  /* 0x00002002ffff09a7 */ /* 0x0005e20008000019 */
[----:B------:R1:W-:Y:S02]  /*0910*/  UTMALDG.4D [UR16], [UR4], desc[URZ] ;  /* 0x00003f10040075b4 */ /* 0x0003e40008019000 */
[----:B-1----:R-:W-:Y:S01]  /*0920*/  UIADD3 UR19, UR19, -0x80, URZ ;  /* 0xffffff8013137890 */ /* 0x002fe2000fffe03f */
[----:B------:R-:W-:Y:S11]  /*0930*/  @P1 BRA `(.L_x_8) ;  /* 0xfffffffc007c1947 */ /* 0x000ff6000383ffff */
.L_x_5:
[----:B--2---:R-:W-:-:S04]  /*0940*/  IMAD.U32 R2, R0, -0x80000000, RZ ;  /* 0x8000000000027824 */ /* 0x004fc800078e00ff */
[----:B------:R-:W2:Y:S02]  /*0950*/  SYNCS.PHASECHK.TRANS64.TRYWAIT P0, [UR25+0x28], R2 ;  /* 0x00002802ff0075a7 */ /* 0x000ea40008000159 */
[----:B--2---:R-:W-:Y:S05]  /*0960*/  @!P0 BRA `(.L_x_9) ;  /* 0x0000004c00e48947 */ /* 0x004fea0003800000 */
.L_x_29:
[----:B------:R-:W-:Y:S02]  /*0970*/  ELECT P0, URZ, PT ;  /* 0x00000000003f782f */ /* 0x000fe40003800000 */
[----:B------:R-:W-:Y:S01]  /*0980*/  LOP3.LUT R0, R0, 0x1, RZ, 0x3c, !PT ;  /* 0x0000000100007812 */ /* 0x000fe200078e3cff */
[----:B------:R-:W-:Y:S01]  /*0990*/  ULDC.64 UR4, c[0x0][0x198] ;  /* 0x0000660000047ab9 */ /* 0x000fe20000000a00 */
[----:B------:R-:W-:Y:S02]  /*09a0*/  UIADD3 UR8, UR25, 0x400, URZ ;  /* 0x0000040019087890 */ /* 0x000fe4000fffe03f */
[----:B------:R-:W-:Y:S02]  /*09b0*/  UIADD3 UR4, UP0, UR4, 0x170, URZ ;  /* 0x0000017004047890 */ /* 0x000fe4000ff1e03f */
[----:B------:R-:W-:Y:S02]  /*09c0*/  UIADD3 UR9, UR25, 0x20, URZ ;  /* 0x0000002019097890 */ /* 0x000fe4000fffe03f */
[----:B------:R-:W-:Y:S01]  /*09d0*/  UIADD3.X UR5, URZ, UR5, URZ, UP0, !UPT ;  /* 0x000000053f057290 */ /* 0x000fe200087fe43f */
[----:B------:R-:W-:Y:S01]  /*09e0*/  UMOV UR10, URZ ;  /* 0x0000003f000a7c82 */ /* 0x000fe20008000000 */
[----:B------:R-:W-:Y:S01]  /*09f0*/  UMOV UR11, URZ ;  /* 0x0000003f000b7c82 */ /* 0x000fe20008000000 */
[----:B------:R-:W-:-:S04]  /*0a00*/  @P0 IMAD.MOV.U32 R2, RZ, RZ, 0x4000 ;  /* 0x00004000ff020424 */ /* 0x000fc800078e00ff */
[----:B------:R2:W-:Y:S02]  /*0a10*/  @P0 SYNCS.ARRIVE.TRANS64 RZ, [UR25+0x20], R2 ;  /* 0x00002002ffff09a7 */ /* 0x0005e40008000019 */
[----:B------:R3:W-:Y:S01]  /*0a20*/  UTMALDG.4D [UR8], [UR4], desc[URZ] ;  /* 0x00003f08040075b4 */ /* 0x0007e20008019000 */
[----:B--2---:R-:W-:-:S04]  /*0a30*/  IMAD.U32 R2, R0, -0x80000000, RZ ;  /* 0x8000000000027824 */ /* 0x004fc800078e00ff */
[----:B------:R-:W2:Y:S02]  /*0a40*/  SYNCS.PHASECHK.TRANS64.TRYWAIT P0, [UR25+0x28], R2 ;  /* 0x00002802ff0075a7 */ /* 0x000ea40008000159 */
[----:B--23--:R-:W-:Y:S05]  /*0a50*/  @!P0 BRA `(.L_x_10) ;  /* 0x0000004c00c48947 */ /* 0x00cfea0003800000 */
.L_x_31:
[----:B------:R-:W-:-:S13]  /*0a60*/  ELECT P0, URZ, PT ;  /* 0x00000000003f782f */ /* 0x000fda0003800000 */
[----:B------:R-:W-:Y:S05]  /*0a70*/  @!P0 EXIT ;  /* 0x000000000000894d */ /* 0x000fea0003800000 */
[----:B------:R-:W-:-:S04]  /*0a80*/  IMAD.MOV.U32 R0, RZ, RZ, 0x4000 ;  /* 0x00004000ff007424 */ /* 0x000fc800078e00ff */
[----:B------:R-:W-:Y:S01]  /*0a90*/  SYNCS.ARRIVE.TRANS64 RZ, [UR25+0x20], R0 ;  /* 0x00002000ffff79a7 */ /* 0x000fe20008000019 */
[----:B------:R-:W-:Y:S05]  /*0aa0*/  EXIT ;  /* 0x000000000000794d */ /* 0x000fea0003800000 */
.L_x_2:
[----:B------:R-:W-:-:S08]  /*0ab0*/  NOP ;  /* 0x0000000000007918 */ /* 0x000fd00000000000 */
[----:B------:R-:W1:Y:S02]  /*0ac0*/  USETMAXREG.TRY_ALLOC.CTAPOOL UP0, 0xf0 ;  /* 0x000000f0000079c8 */ /* 0x000e640008000600 */
[----:B-1----:R-:W-:-:S13]  /*0ad0*/  PLOP3.LUT P0, PT, PT, PT, UP0, 0x80, 0x0 ;  /* 0x000000000000781c */ /* 0x002fda0003f0f008 */
[----:B------:R-:W-:Y:S05]  /*0ae0*/  @!P0 BRA `(.L_x_2) ;  /* 0xfffffffc00f08947 */ /* 0x000fea000383ffff */
[----:B------:R-:W-:Y:S01]  /*0af0*/  VIADD R6, R13, 0xffffff80 ;  /* 0xffffff800d067836 */ /* 0x000fe20000000000 */
[----:B--2---:R-:W1:Y:S01]  /*0b00*/  S2UR UR4, SR_CgaCtaId ;  /* 0x00000000000479c3 */ /* 0x004e620000008800 */
[----:B------:R-:W-:-:S03]  /*0b10*/  UMOV UR8, 0x400 ;  /* 0x0000040000087882 */ /* 0x000fc60000000000 */
[----:B------:R-:W-:-:S04]  /*0b20*/  PRMT R9, R6, 0x9910, RZ ;  /* 0x0000991006097816 */ /* 0x000fc800000000ff */
[----:B------:R-:W-:Y:S01]  /*0b30*/  SHF.R.S32.HI R9, RZ, 0xf, R9 ;  /* 0x0000000fff097819 */ /* 0x000fe20000011409 */
[----:B------:R-:W2:Y:S03]  /*0b40*/  S2UR UR10, SR_CTAID.X ;  /* 0x00000000000a79c3 */ /* 0x000ea60000002500 */
[----:B------:R-:W-:-:S04]  /*0b50*/  LOP3.LUT R9, R9, 0xffff, RZ, 0xc0, !PT ;  /* 0x0000ffff09097812 */ /* 0x000fc800078ec0ff */
[----:B------:R-:W-:Y:S01]  /*0b60*/  LEA.HI R2, R9, R6, RZ, 0x17 ;  /* 0x0000000609027211 */ /* 0x000fe200078fb8ff */
[----:B------:R-:W3:Y:S03]  /*0b70*/  S2UR UR11, SR_CTAID.Y ;  /* 0x00000000000b79c3 */ /* 0x000ee60000002600 */
[----:B------:R-:W-:-:S04]  /*0b80*/  PRMT R3, R2, 0x9910, RZ ;  /* 0x0000991002037816 */ /* 0x000fc800000000ff */
[----:B------:R-:W-:Y:S01]  /*0b90*/  SHF.R.S32.HI R3, RZ, 0x7, R3 ;  /* 0x00000007ff037819 */ /* 0x000fe20000011403 */
[----:B-1----:R-:W-:Y:S01]  /*0ba0*/  ULEA UR8, UR4, UR8, 0x18 ;  /* 0x0000000804087291 */ /* 0x002fe2000f8ec03f */
[----:B------:R-:W1:Y:S02]  /*0bb0*/  S2UR UR12, SR_CTAID.Z ;  /* 0x00000000000c79c3 */ /* 0x000e640000002700 */
[----:B------:R-:W-:-:S04]  /*0bc0*/  PRMT R15, R3, 0x9910, RZ ;  /* 0x00009910030f7816 */ /* 0x000fc800000000ff */
[----:B------:R-:W-:-:S04]  /*0bd0*/  SHF.L.U32 R3, R15, 0x7, RZ ;  /* 0x000000070f037819 */ /* 0x000fc800000006ff */
[----:B------:R-:W-:Y:S01]  /*0be0*/  ISETP.NE.AND P0, PT, R6, R3, PT ;  /* 0x000000030600720c */ /* 0x000fe20003f05270 */
[----:B------:R-:W-:-:S03]  /*0bf0*/  VIADD R3, R15, 0xffffffff ;  /* 0xffffffff0f037836 */ /* 0x000fc60000000000 */
[----:B------:R-:W-:Y:S02]  /*0c00*/  ISETP.LT.U32.AND P0, PT, R13, 0x80, P0 ;  /* 0x000000800d00780c */ /* 0x000fe40000701070 */
[----:B------:R-:W-:-:S11]  /*0c10*/  SHF.R.U32.HI R13, RZ, 0x7, R13 ;  /* 0x00000007ff0d7819 */ /* 0x000fd6000001160d */
[----:B------:R-:W-:Y:S01]  /*0c20*/  @!P0 IMAD.MOV R3, RZ, RZ, R15 ;  /* 0x000000ffff038224 */ /* 0x000fe200078e020f */
[----:B------:R-:W-:-:S05]  /*0c30*/  ISETP.NE.AND P0, PT, R13, 0x1, PT ;  /* 0x000000010d00780c */ /* 0x000fca0003f05270 */
[----:B------:R-:W4:Y:S08]  /*0c40*/  SHFL.IDX PT, R3, R3, RZ, 0x1f ;  /* 0x00001fff03037589 */ /* 0x000f3000000e0000 */
[----:B------:R-:W-:Y:S06]  /*0c50*/  @!P0 BAR.ARV 0x2, 0x100 ;  /* 0x0084000000008b1d */ /* 0x000fec0000002000 */
[----:B------:R-:W5:Y:S01]  /*0c60*/  SYNCS.PHASECHK.TRANS64.TRYWAIT P0, [UR8], RZ ;  /* 0x000000ffff0075a7 */ /* 0x000f620008000148 */
[----:B----4-:R-:W-:-:S13]  /*0c70*/  R2UR UR4, R3 ;  /* 0x00000000030472ca */ /* 0x010fda00000e0000 */
[----:B------:R-:W-:-:S04]  /*0c80*/  USHF.R.U32.HI UR5, URZ, 0x18, UR4 ;  /* 0x000000183f057899 */ /* 0x000fc80008011604 */
[----:B------:R-:W-:Y:S01]  /*0c90*/  ULOP3.LUT UR5, UR5, 0x1, URZ, 0xc0, !UPT ;  /* 0x0000000105057892 */ /* 0x000fe2000f8ec03f */
[----:B-123-5:R-:W-:Y:S11]  /*0ca0*/  @!P0 BRA `(.L_x_11) ;  /* 0x0000004c004c8947 */ /* 0x02eff60003800000 */
.L_x_32:
[----:B------:R-:W2:Y:S01]  /*0cb0*/  SYNCS.PHASECHK.TRANS64.TRYWAIT P0, [UR8+0x10], RZ ;  /* 0x000010ffff0075a7 */ /* 0x000ea20008000148 */
[----:B------:R-:W-:Y:S01]  /*0cc0*/  UIADD3 UR5, UR4, UR5, URZ ;  /* 0x0000000504057290 */ /* 0x000fe2000fffe03f */
[----:B------:R-:W-:-:S03]  /*0cd0*/  UMOV UR7, 0x40000040 ;  /* 0x4000004000077882 */ /* 0x000fc60000000000 */
[----:B------:R-:W-:-:S04]  /*0ce0*/  ULOP3.LUT UR5, UR5, 0x7fffe, URZ, 0xc0, !UPT ;  /* 0x0007fffe05057892 */ /* 0x000fc8000f8ec03f */
[----:B------:R-:W-:-:S04]  /*0cf0*/  UIADD3 UR5, UR4, -UR5, URZ ;  /* 0x8000000504057290 */ /* 0x000fc8000fffe03f */
[----:B------:R-:W-:Y:S02]  /*0d00*/  ULEA UR14, UR5, UR8, 0xd ;  /* 0x00000008050e7291 */ /* 0x000fe4000f8e683f */
[----:B------:R-:W-:Y:S02]  /*0d10*/  UIADD3 UR5, UR8, 0x8400, URZ ;  /* 0x0000840008057890 */ /* 0x000fe4000fffe03f */
[----:B------:R-:W-:Y:S02]  /*0d20*/  UIADD3 UR4, UR14, 0x4400, URZ ;  /* 0x000044000e047890 */ /* 0x000fe4000fffe03f */
[----:B------:R-:W-:Y:S02]  /*0d30*/  USHF.R.U32.HI UR5, URZ, 0x4, UR5 ;  /* 0x000000043f057899 */ /* 0x000fe40008011605 */
[----:B------:R-:W-:Y:S02]  /*0d40*/  USHF.R.U32.HI UR4, URZ, 0x4, UR4 ;  /* 0x000000043f047899 */ /* 0x000fe40008011604 */
[----:B------:R-:W-:-:S02]  /*0d50*/  ULOP3.LUT UR5, UR5, 0x3fc0, URZ, 0xc0, !UPT ;  /* 0x00003fc005057892 */ /* 0x000fc4000f8ec03f */
[----:B------:R-:W-:Y:S02]  /*0d60*/  ULOP3.LUT UR4, UR4, 0x3fc0, URZ, 0xc0, !UPT ;  /* 0x00003fc004047892 */ /* 0x000fe4000f8ec03f */
[----:B------:R-:W-:Y:S02]  /*0d70*/  ULOP3.LUT UR6, UR5, 0x10000, URZ, 0xfc, !UPT ;  /* 0x0001000005067892 */ /* 0x000fe4000f8efc3f */
[----:B------:R-:W-:Y:S01]  /*0d80*/  ULOP3.LUT UR4, UR4, 0x10000, URZ, 0xfc, !UPT ;  /* 0x0001000004047892 */ /* 0x000fe2000f8efc3f */
[----:B--2---:R-:W-:Y:S11]  /*0d90*/  @P0 BRA `(.L_x_12) ;  /* 0x0000000000080947 */ /* 0x004ff60003800000 */
[----:B------:R-:W2:Y:S02]  /*0da0*/  SYNCS.PHASECHK.TRANS64.TRYWAIT P0, [UR8+0x10], RZ ;  /* 0x000010ffff0075a7 */ /* 0x000ea40008000148 */
[----:B--2---:R-:W-:Y:S05]  /*0db0*/  @!P0 BRA `(.L_x_13) ;  /* 0x0000004c00208947 */ /* 0x004fea0003800000 */
.L_x_12:
[----:B------:R-:W-:Y:S01]  /*0dc0*/  WARPGROUP.ARRIVE ;  /* 0x00000000000079c5 */ /* 0x000fe20000000000 */
[----:B------:R-:W-:Y:S01]  /*0dd0*/  UMOV UR5, 0x40000040 ;  /* 0x4000004000057882 */ /* 0x000fe20000000000 */
[----:B------:R-:W-:Y:S01]  /*0de0*/  UIADD3 UR18, UR6, 0x2, URZ ;  /* 0x0000000206127890 */ /* 0x000fe2000fffe03f */
[----:B------:R-:W-:Y:S01]  /*0df0*/  LOP3.LUT R2, R2, 0xff80, RZ, 0xc0, !PT ;  /* 0x0000ff8002027812 */ /* 0x000fe200078ec0ff */
[----:B------:R-:W-:Y:S01]  /*0e00*/  UIADD3 UR16, UR4, 0x2, URZ ;  /* 0x0000000204107890 */ /* 0x000fe2000fffe03f */
[----:B------:R-:W-:Y:S01]  /*0e10*/  IMAD.MOV.U32 R14, RZ, RZ, -0x1 ;  /* 0xffffffffff0e7424 */ /* 0x000fe200078e00ff */
[----:B------:R-:W-:Y:S01]  /*0e20*/  HGMMA.64x128x16.F32 R24, gdesc[UR4], RZ, !UPT ;  /* 0x01e00000041879f0 */ /* 0x000fe2000c7008ff */
[----:B------:R-:W-:Y:S01]  /*0e30*/  UMOV UR19, 0x40000040 ;  /* 0x4000004000137882 */ /* 0x000fe20000000000 */
[----:B------:R-:W-:Y:S01]  /*0e40*/  UMOV UR17, 0x40000040 ;  /* 0x4000004000117882 */ /* 0x000fe20000000000 */
[----:B------:R-:W-:Y:S01]  /*0e50*/  UIADD3 UR22, UR6, 0x4, URZ ;  /* 0x0000000406167890 */ /* 0x000fe2000fffe03f */
[----:B------:R-:W-:Y:S01]  /*0e60*/  IMAD.MOV R2, RZ, RZ, -R2 ;  /* 0x000000ffff027224 */ /* 0x000fe200078e0a02 */
[----:B------:R-:W-:Y:S01]  /*0e70*/  UIADD3 UR20, UR4, 0x4, URZ ;  /* 0x0000000404147890 */ /* 0x000fe2000fffe03f */
[----:B------:R-:W-:Y:S01]  /*0e80*/  MOV R123, RZ ;  /* 0x000000ff007b7202 */ /* 0x000fe20000000f00 */
[----:B------:R-:W-:Y:S01]  /*0e90*/  UMOV UR23, 0x40000040 ;  /* 0x4000004000177882 */ /* 0x000fe20000000000 */
[----:B------:R-:W-:Y:S01]  /*0ea0*/  UMOV UR21, 0x40000040 ;  /* 0x4000004000157882 */ /* 0x000fe20000000000 */
[----:B------:R-:W-:Y:S01]  /*0eb0*/  UIADD3 UR26, UR6, 0x6, URZ ;  /* 0x00000006061a7890 */ /* 0x000fe2000fffe03f */
[----:B-1----:R-:W-:Y:S01]  /*0ec0*/  PRMT R3, R2, 0x7710, RZ ;  /* 0x0000771002037816 */ /* 0x002fe200000000ff */
[----:B------:R-:W-:Y:S01]  /*0ed0*/  UIADD3 UR24, UR4, 0x6, URZ ;  /* 0x0000000604187890 */ /* 0x000fe2000fffe03f */
[----:B------:R-:W-:Y:S01]  /*0ee0*/  IMAD.MOV.U32 R121, RZ, RZ, RZ ;  /* 0x000000ffff797224 */ /* 0x000fe200078e00ff */
[----:B------:R-:W-:Y:S01]  /*0ef0*/  UMOV UR27, 0x40000040 ;  /* 0x40000040001b7882 */ /* 0x000fe20000000000 */
[----:B------:R-:W-:Y:S01]  /*0f00*/  UMOV UR25, 0x40000040 ;  /* 0x4000004000197882 */ /* 0x000fe20000000000 */
[----:B------:R-:W-:Y:S01]  /*0f10*/  IMAD.IADD R2, R6, 0x1, R3 ;  /* 0x0000000106027824 */ /* 0x000fe200078e0203 */
[----:B------:R-:W-:Y:S01]  /*0f20*/  ULDC UR28, c[0x0][0x21c] ;  /* 0x00008700001c7ab9 */ /* 0x000fe20000000800 */
[----:B------:R-:W-:Y:S01]  /*0f30*/  USHF.L.U32 UR10, UR10, 0x7, URZ ;  /* 0x000000070a0a7899 */ /* 0x000fe2000800063f */
[----:B------:R-:W-:Y:S01]  /*0f40*/  IMAD.MOV.U32 R127, RZ, RZ, RZ ;  /* 0x000000ffff7f7224 */ /* 0x000fe200078e00ff */
[----:B------:R-:W-:Y:S01]  /*0f50*/  UIADD3 UR15, -UR28, URZ, URZ ;  /* 0x0000003f1c0f7290 */ /* 0x000fe2000fffe13f */
[----:B------:R-:W-:Y:S01]  /*0f60*/  PRMT R3, R2, 0x8880, RZ ;  /* 0x0000888002037816 */ /* 0x000fe200000000ff */
[----:B------:R-:W-:Y:S01]  /*0f70*/  UIADD3 UR9, UR28, -0x1, URZ ;  /* 0xffffffff1c097890 */ /* 0x000fe2000fffe03f */
[----:B------:R-:W-:Y:S01]  /*0f80*/  VIADD R128, R13, 0x1 ;  /* 0x000000010d807836 */ /* 0x000fe20000000000 */
[----:B------:R-:W-:Y:S01]  /*0f90*/  USHF.R.S32.HI UR15, URZ, 0x1f, UR15 ;  /* 0x0000001f3f0f7899 */ /* 0x000fe2000801140f */
[----:B------:R-:W-:Y:S01]  /*0fa0*/  PRMT R3, R3, 0x7710, RZ ;  /* 0x0000771003037816 */ /* 0x000fe200000000ff */
[----:B------:R-:W-:Y:S01]  /*0fb0*/  UISETP.GT.AND UP0, UPT, UR28, URZ, UPT ;  /* 0x0000003f1c00728c */ /* 0x000fe2000bf04270 */
[----:B------:R-:W-:Y:S01]  /*0fc0*/  IADD3 R129, -R13, 0x4, RZ ;  /* 0x000000040d817810 */ /* 0x000fe20007ffe1ff */
[----:B------:R-:W-:Y:S01]  /*0fd0*/  USHF.R.S32.HI UR13, URZ, 0x1f, UR9 ;  /* 0x0000001f3f0d7899 */ /* 0x000fe20008011409 */
[----:B------:R-:W-:Y:S01]  /*0fe0*/  SHF.R.U32.HI R3, RZ, 0x7, R3 ;  /* 0x00000007ff037819 */ /* 0x000fe20000011603 */
[----:B------:R-:W-:-:S02]  /*0ff0*/  ULEA.HI UR15, UR15, -UR28, URZ, 0x7 ;  /* 0x8000001c0f0f7291 */ /* 0x000fc4000f8f383f */
[----:B------:R-:W-:Y:S01]  /*1000*/  ULEA.HI UR9, UR13, UR9, URZ, 0x7 ;  /* 0x000000090d097291 */ /* 0x000fe2000f8f383f */
[----:B------:R-:W-:Y:S01]  /*1010*/  LOP3.LUT R7, R3, 0xff, RZ, 0xc0, !PT ;  /* 0x000000ff03077812 */ /* 0x000fe200078ec0ff */
[----:B------:R-:W-:Y:S02]  /*1020*/  USHF.R.S32.HI UR15, URZ, 0x7, UR15 ;  /* 0x000000073f0f7899 */ /* 0x000fe4000801140f */
[----:B------:R-:W-:Y:S01]  /*1030*/  USHF.R.S32.HI UR9, URZ, 0x7, UR9 ;  /* 0x000000073f097899 */ /* 0x000fe20008011409 */
[----:B------:R-:W-:Y:S01]  /*1040*/  LEA.HI R3, R7, R2, RZ, 0x1a ;  /* 0x0000000207037211 */ /* 0x000fe200078fd0ff */
[----:B------:R-:W-:Y:S01]  /*1050*/  @!UP0 ULOP3.LUT UR9, URZ, UR15, URZ, 0x33, !UPT ;  /* 0x0000000f3f098292 */ /* 0x000fe2000f8e333f */
[----:B------:R-:W-:Y:S02]  /*1060*/  ULDC UR13, c[0x0][0x480] ;  /* 0x00012000000d7ab9 */ /* 0x000fe40000000800 */
[----:B------:R-:W-:Y:S01]  /*1070*/  LOP3.LUT R5, R3, 0xfffc, RZ, 0xc0, !PT ;  /* 0x0000fffc03057812 */ /* 0x000fe200078ec0ff */
[----:B------:R-:W-:Y:S01]  /*1080*/  ULDC.64 UR30, c[0x0][0x260] ;  /* 0x00009800001e7ab9 */ /* 0x000fe20000000a00 */
[----:B------:R-:W-:Y:S01]  /*1090*/  ULDC UR15, c[0x0][0x210] ;  /* 0x00008400000f7ab9 */ /* 0x000fe20000000800 */
[----:B------:R-:W-:Y:S01]  /*10a0*/  VIMNMX R10, RZ, UR9, !PT ;  /* 0x00000009ff0a7c48 */ /* 0x000fe2000ffe0100 */
[----:B------:R-:W-:Y:S01]  /*10b0*/  UISETP.GE.AND UP0, UPT, UR9, 0x1, UPT ;  /* 0x000000010900788c */ /* 0x000fe2000bf06270 */
[----:B------:R-:W-:Y:S01]  /*10c0*/  IMAD.MOV R5, RZ, RZ, -R5 ;  /* 0x000000ffff057224 */ /* 0x000fe200078e0a05 */
[----:B------:R-:W-:Y:S01]  /*10d0*/  UIADD3 UR14, UR14, 0xc400, URZ ;  /* 0x0000c4000e0e7890 */ /* 0x000fe2000fffe03f */
[----:B------:R-:W-:Y:S01]  /*10e0*/  UMOV UR35, 0x40000040 ;  /* 0x4000004000237882 */ /* 0x000fe20000000000 */
[----:B------:R-:W-:-:S02]  /*10f0*/  UMOV UR39, 0x40000040 ;  /* 0x4000004000277882 */ /* 0x000fc40000000000 */
[----:B------:R-:W-:Y:S01]  /*1100*/  PRMT R5, R5, 0x7710, RZ ;  /* 0x0000771005057816 */ /* 0x000fe200000000ff */
[----:B------:R-:W-:Y:S01]  /*1110*/  USHF.R.U32.HI UR14, URZ, 0x4, UR14 ;  /* 0x000000043f0e7899 */ /* 0x000fe2000801160e */
[----:B------:R-:W-:Y:S01]  /*1120*/  UMOV UR43, 0x40000040 ;  /* 0x40000040002b7882 */ /* 0x000fe20000000000 */
[----:B------:R-:W-:Y:S02]  /*1130*/  UMOV UR47, 0x40000040 ;  /* 0x40000040002f7882 */ /* 0x000fe40000000000 */
[----:B------:R-:W-:Y:S01]  /*1140*/  IMAD.IADD R8, R2, 0x1, R5 ;  /* 0x0000000102087824 */ /* 0x000fe200078e0205 */
[----:B------:R-:W-:Y:S01]  /*1150*/  ULOP3.LUT UR14, UR14, 0x3fc0, URZ, 0xc0, !UPT ;  /* 0x00003fc00e0e7892 */ /* 0x000fe2000f8ec03f */
[----:B------:R-:W-:Y:S02]  /*1160*/  UMOV UR51, 0x40000040 ;  /* 0x4000004000337882 */ /* 0x000fe40000000000 */
[----:B------:R-:W-:Y:S01]  /*1170*/  IMAD.IADD R5, R8, 0x1, R8 ;  /* 0x0000000108057824 */ /* 0x000fe200078e0208 */
[----:B------:R-:W-:Y:S01]  /*1180*/  UMOV UR55, 0x40000040 ;  /* 0x4000004000377882 */ /* 0x000fe20000000000 */
[----:B------:R-:W-:Y:S01]  /*1190*/  UMOV UR59, 0x40000040 ;  /* 0x40000040003b7882 */ /* 0x000fe20000000000 */
[----:B------:R-:W-:Y:S01]  /*11a0*/  UMOV UR33, 0x40000040 ;  /* 0x4000004000217882 */ /* 0x000fe20000000000 */
[----:B------:R-:W-:Y:S01]  /*11b0*/  IMAD.MOV R5, RZ, RZ, -R5 ;  /* 0x000000ffff057224 */ /* 0x000fe200078e0a05 */
[----:B------:R-:W-:Y:S01]  /*11c0*/  UMOV UR37, 0x40000040 ;  /* 0x4000004000257882 */ /* 0x000fe20000000000 */
[----:B------:R-:W-:Y:S01]  /*11d0*/  UMOV UR41, 0x40000040 ;  /* 0x4000004000297882 */ /* 0x000fe20000000000 */
[----:B------:R-:W-:Y:S01]  /*11e0*/  UMOV UR45, 0x40000040 ;  /* 0x40000040002d7882 */ /* 0x000fe20000000000 */
[----:B------:R-:W-:Y:S01]  /*11f0*/  UMOV UR49, 0x40000040 ;  /* 0x4000004000317882 */ /* 0x000fe20000000000 */
[----:B------:R-:W-:Y:S01]  /*1200*/  PRMT R5, R5, 0x7710, RZ ;  /* 0x0000771005057816 */ /* 0x000fe200000000ff */
[----:B------:R-:W-:Y:S01]  /*1210*/  UMOV UR53, 0x40000040 ;  /* 0x4000004000357882 */ /* 0x000fe20000000000 */
[----:B------:R-:W-:-:S02]  /*1220*/  UMOV UR57, 0x40000040 ;  /* 0x4000004000397882 */ /* 0x000fc40000000000 */
[----:B------:R-:W-:-:S04]  /*1230*/  LOP3.LUT R5, R5, 0xffff, RZ, 0xc0, !PT ;  /* 0x0000ffff05057812 */ /* 0x000fc800078ec0ff */
[----:B------:R-:W-:-:S04]  /*1240*/  PRMT R5, R5, 0x8880, RZ ;  /* 0x0000888005057816 */ /* 0x000fc800000000ff */
[----:B------:R-:W-:Y:S01]  /*1250*/  IADD3 R5, R5, UR28, RZ ;  /* 0x0000001c05057c10 */ /* 0x000fe2000fffe0ff */
[----:B------:R-:W-:-:S04]  /*1260*/  UIMAD.WIDE.U32 UR28, UR11, UR30, URZ ;  /* 0x0000001e0b1c72a5 */ /* 0x000fc8000f8e003f */
[----:B------:R-:W-:Y:S01]  /*1270*/  IMAD R5, R10, -0x80, R5 ;  /* 0xffffff800a057824 */ /* 0x000fe200078e0205 */
[----:B------:R-:W-:-:S03]  /*1280*/  UIMAD UR29, UR11, UR31, UR29 ;  /* 0x0000001f0b1d72a4 */ /* 0x000fc6000f8e021d */
[----:B------:R-:W-:Y:S01]  /*1290*/  ULDC.64 UR30, c[0x0][0x268] ;  /* 0x00009a00001e7ab9 */ /* 0x000fe20000000a00 */
[----:B------:R-:W-:Y:S01]  /*12a0*/  SHF.R.S32.HI R10, RZ, 0x1f, R5 ;  /* 0x0000001fff0a7819 */ /* 0x000fe20000011405 */
[----:B------:R-:W-:-:S03]  /*12b0*/  UIMAD.WIDE.U32 UR28, UR12, UR30, UR28 ;  /* 0x0000001e0c1c72a5 */ /* 0x000fc6000f8e001c */
[----:B------:R-:W-:-:S04]  /*12c0*/  LEA.HI R10, R10, R5, RZ, 0x3 ;  /* 0x000000050a0a7211 */ /* 0x000fc800078f18ff */
[----:B------:R-:W-:Y:S02]  /*12d0*/  LOP3.LUT R12, R10, 0xfffffff8, RZ, 0xc0, !PT ;  /* 0xfffffff80a0c7812 */ /* 0x000fe400078ec0ff */
[----:B------:R-:W-:Y:S02]  /*12e0*/  SHF.R.S32.HI R10, RZ, 0x3, R10 ;  /* 0x00000003ff0a7819 */ /* 0x000fe4000001140a */
[----:B------:R-:W-:-:S03]  /*12f0*/  VIADDMNMX R5, R5, -R12, 0x2, PT ;  /* 0x0000000205057446 */ /* 0x000fc6000380090c */
[----:B------:R-:W-:Y:S01]  /*1300*/  IMAD.U32 R10, R10, -0x2, RZ ;  /* 0xfffffffe0a0a7824 */ /* 0x000fe200078e00ff */
[----:B------:R-:W-:Y:S04]  /*1310*/  HGMMA.64x128x16.F32 R24, gdesc[UR16], R24 ;  /* 0x01e00000101879f0 */ /* 0x000fe80008700818 */
[----:B------:R-:W-:-:S05]  /*1320*/  VIADDMNMX R5, R10, -R5, 0xffffffe0, !PT ;  /* 0xffffffe00a057446 */ /* 0x000fca0007800905 */
[----:B------:R-:W-:-:S05]  /*1330*/  VIADD R5, R5, 0x20 ;  /* 0x0000002005057836 */ /* 0x000fca0000000000 */
[----:B------:R-:W-:-:S04]  /*1340*/  SHF.R.U32.HI R14, RZ, R5, R14 ;  /* 0x00000005ff0e7219 */ /* 0x000fc8000001160e */
[C---:B------:R-:W-:Y:S02]  /*1350*/  R2P PR, R14.reuse, 0x7e ;  /* 0x0000007e0e007804 */ /* 0x040fe40000000000 */
[----:B------:R-:W-:Y:S01]  /*1360*/  LOP3.LUT R23, R14, 0x1, RZ, 0xc0, !PT ;  /* 0x000000010e177812 */ /* 0x000fe200078ec0ff */
[----:B------:R-:W-:-:S12]  /*1370*/  HGMMA.64x128x16.F32 R24, gdesc[UR20], R24 ;  /* 0x01e00000141879f0 */ /* 0x000fd80008700818 */
[----:B------:R-:W-:Y:S03]  /*1380*/  HGMMA.64x128x16.F32 R24, gdesc[UR24], R24, gsb0 ;  /* 0x01e00000181879f0 */ /* 0x000fe60008000818 */
[----:B------:R-:W-:Y:S02]  /*1390*/  WARPGROUP.DEPBAR.LE gsb0, 0x0 ;  /* 0x00008000000079c5 */ /* 0x000fe40000010000 */
[----:B------:R-:W-:Y:S02]  /*13a0*/  FSEL R25, R25, -INF , P1 ;  /* 0xff80000019197808 */ /* 0x000fe40000800000 */
[----:B------:R-:W-:Y:S02]  /*13b0*/  FSEL R10, R27, -INF , P1 ;  /* 0xff8000001b0a7808 */ /* 0x000fe40000800000 */
[----:B------:R-:W-:Y:S02]  /*13c0*/  FSEL R28, R28, -INF , P2 ;  /* 0xff8000001c1c7808 */ /* 0x000fe40001000000 */
[----:B------:R-:W-:-:S02]  /*13d0*/  FSEL R11, R30, -INF , P2 ;  /* 0xff8000001e0b7808 */ /* 0x000fc40001000000 */
[----:B------:R-:W-:Y:S02]  /*13e0*/  FSEL R29, R29, -INF , P3 ;  /* 0xff8000001d1d7808 */ /* 0x000fe40001800000 */
[----:B------:R-:W-:Y:S02]  /*13f0*/  FSEL R12, R31, -INF , P3 ;  /* 0xff8000001f0c7808 */ /* 0x000fe40001800000 */
[----:B------:R-:W-:Y:S02]  /*1400*/  FSEL R17, R32, -INF , P4 ;  /* 0xff80000020117808 */ /* 0x000fe40002000000 */
[----:B------:R-:W-:Y:S02]  /*1410*/  FSEL R34, R34, -INF , P4 ;  /* 0xff80000022227808 */ /* 0x000fe40002000000 */
[----:B------:R-:W-:Y:S02]  /*1420*/  FSEL R16, R33, -INF , P5 ;  /* 0xff80000021107808 */ /* 0x000fe40002800000 */
[----:B------:R-:W-:-:S02]  /*1430*/  FSEL R35, R35, -INF , P5 ;  /* 0xff80000023237808 */ /* 0x000fc40002800000 */
[----:B------:R-:W-:Y:S02]  /*1440*/  FSEL R19, R36, -INF , P6 ;  /* 0xff80000024137808 */ /* 0x000fe40003000000 */
[----:B------:R-:W-:Y:S02]  /*1450*/  FSEL R38, R38, -INF , P6 ;  /* 0xff80000026267808 */ /* 0x000fe40003000000 */
[----:B------:R-:W-:Y:S02]  /*1460*/  R2P PR, R14.B1, 0x7f ;  /* 0x0000007f0e007804 */ /* 0x000fe40000001000 */
[----:B------:R-:W-:Y:S02]  /*1470*/  FMNMX R20, R25, R16, !PT ;  /* 0x0000001019147209 */ /* 0x000fe40007800000 */
[----:B------:R-:W-:Y:S02]  /*1480*/  FMNMX R21, R28, R19, !PT ;  /* 0x000000131c157209 */ /* 0x000fe40007800000 */
        /* <DEDUP_REMOVED lines=14> */
[----:B------:R-:W-:Y:S02]  /*1570*/  R2P PR, R14.B2, 0x7f ;  /* 0x0000007f0e007804 */ /* 0x000fe40000002000 */
[----:B------:R-:W-:Y:S02]  /*1580*/  FMNMX R20, R41, R20, !PT ;  /* 0x0000001429147209 */ /* 0x000fe40007800000 */
[----:B------:R-:W-:Y:S02]  /*1590*/  FMNMX R21, R44, R21, !PT ;  /* 0x000000152c157209 */ /* 0x000fe40007800000 */
[----:B------:R-:W-:Y:S02]  /*15a0*/  FSEL R57, R57, -INF , P1 ;  /* 0xff80000039397808 */ /* 0x000fe40000800000 */
[----:B------:R-:W-:-:S02]  /*15b0*/  FSEL R59, R59, -INF , P1 ;  /* 0xff8000003b3b7808 */ /* 0x000fc40000800000 */
[----:B------:R-:W-:Y:S02]  /*15c0*/  LOP3.LUT P1, RZ, R14, 0x8000, RZ, 0xc0, !PT ;  /* 0x000080000eff7812 */ /* 0x000fe4000782c0ff */
[----:B------:R-:W-:Y:S02]  /*15d0*/  FSEL R56, R56, -INF , P0 ;  /* 0xff80000038387808 */ /* 0x000fe40000000000 */
[----:B------:R-:W-:Y:S02]  /*15e0*/  FSEL R58, R58, -INF , P0 ;  /* 0xff8000003a3a7808 */ /* 0x000fe40000000000 */
[----:B------:R-:W-:Y:S02]  /*15f0*/  FSEL R53, R53, -INF , P1 ;  /* 0xff80000035357808 */ /* 0x000fe40000800000 */
[----:B------:R-:W-:Y:S02]  /*1600*/  FSEL R55, R55, -INF , P1 ;  /* 0xff80000037377808 */ /* 0x000fe40000800000 */
[----:B------:R-:W-:-:S02]  /*1610*/  LOP3.LUT P0, RZ, R14, 0x80, RZ, 0xc0, !PT ;  /* 0x000000800eff7812 */ /* 0x000fc4000780c0ff */
[----:B------:R-:W-:Y:S02]  /*1620*/  ISETP.NE.U32.AND P1, PT, R23, 0x1, PT ;  /* 0x000000011700780c */ /* 0x000fe40003f25070 */
[----:B------:R-:W-:Y:S02]  /*1630*/  FSEL R18, R37, -INF , P0 ;  /* 0xff80000025127808 */ /* 0x000fe40000000000 */
[----:B------:R-:W-:Y:S02]  /*1640*/  FSEL R24, R24, -INF , !P1 ;  /* 0xff80000018187808 */ /* 0x000fe40004800000 */
[----:B------:R-:W-:Y:S02]  /*1650*/  FMNMX R22, R29, R18, !PT ;  /* 0x000000121d167209 */ /* 0x000fe40007800000 */
[----:B------:R-:W-:Y:S02]  /*1660*/  FMNMX R5, R24, R17, !PT ;  /* 0x0000001118057209 */ /* 0x000fe40007800000 */
[----:B------:R-:W-:-:S02]  /*1670*/  FMNMX R22, R45, R22, !PT ;  /* 0x000000162d167209 */ /* 0x000fc40007800000 */
[----:B------:R-:W-:Y:S02]  /*1680*/  FMNMX R5, R40, R5, !PT ;  /* 0x0000000528057209 */ /* 0x000fe40007800000 */
[----:B------:R-:W-:Y:S02]  /*1690*/  FSEL R60, R60, -INF , P2 ;  /* 0xff8000003c3c7808 */ /* 0x000fe40001000000 */
[----:B------:R-:W-:Y:S02]  /*16a0*/  FSEL R62, R62, -INF , P2 ;  /* 0xff8000003e3e7808 */ /* 0x000fe40001000000 */
[----:B------:R-:W-:Y:S02]  /*16b0*/  FSEL R39, R39, -INF , P0 ;  /* 0xff80000027277808 */ /* 0x000fe40000000000 */
[C---:B------:R-:W-:Y:S02]  /*16c0*/  LOP3.LUT P0, RZ, R14.reuse, 0x800000, RZ, 0xc0, !PT ;  /* 0x008000000eff7812 */ /* 0x040fe4000780c0ff */
[----:B------:R-:W-:-:S02]  /*16d0*/  ISETP.GT.AND P2, PT, R14, -0x1, PT ;  /* 0xffffffff0e00780c */ /* 0x000fc40003f44270 */
[----:B------:R-:W-:Y:S02]  /*16e0*/  FSEL R61, R61, -INF , P3 ;  /* 0xff8000003d3d7808 */ /* 0x000fe40001800000 */
[----:B------:R-:W-:Y:S02]  /*16f0*/  FMNMX R5, R48, R5, !PT ;  /* 0x0000000530057209 */ /* 0x000fe40007800000 */
[----:B------:R-:W-:Y:S02]  /*1700*/  FMNMX R20, R49, R20, !PT ;  /* 0x0000001431147209 */ /* 0x000fe40007800000 */
[----:B------:R-:W-:Y:S02]  /*1710*/  FMNMX R21, R52, R21, !PT ;  /* 0x0000001534157209 */ /* 0x000fe40007800000 */
[----:B------:R-:W-:Y:S02]  /*1720*/  FMNMX R22, R53, R22, !PT ;  /* 0x0000001635167209 */ /* 0x000fe40007800000 */
[----:B------:R-:W-:-:S02]  /*1730*/  FSEL R69, R69, -INF , P0 ;  /* 0xff80000045457808 */ /* 0x000fc40000000000 */
[----:B------:R-:W-:Y:S02]  /*1740*/  FSEL R71, R71, -INF , P0 ;  /* 0xff80000047477808 */ /* 0x000fe40000000000 */
[----:B------:R-:W-:Y:S02]  /*1750*/  FSEL R85, R85, -INF , !P2 ;  /* 0xff80000055557808 */ /* 0x000fe40005000000 */
[----:B------:R-:W-:Y:S02]  /*1760*/  FSEL R63, R63, -INF , P3 ;  /* 0xff8000003f3f7808 */ /* 0x000fe40001800000 */
[----:B------:R-:W-:Y:S02]  /*1770*/  FSEL R64, R64, -INF , P4 ;  /* 0xff80000040407808 */ /* 0x000fe40002000000 */
[----:B------:R-:W-:Y:S02]  /*1780*/  FSEL R66, R66, -INF , P4 ;  /* 0xff80000042427808 */ /* 0x000fe40002000000 */
[----:B------:R-:W-:-:S02]  /*1790*/  FSEL R65, R65, -INF , P5 ;  /* 0xff80000041417808 */ /* 0x000fc40002800000 */
[----:B------:R-:W-:Y:S02]  /*17a0*/  FSEL R67, R67, -INF , P5 ;  /* 0xff80000043437808 */ /* 0x000fe40002800000 */
[----:B------:R-:W-:Y:S02]  /*17b0*/  FSEL R68, R68, -INF , P6 ;  /* 0xff80000044447808 */ /* 0x000fe40003000000 */
[----:B------:R-:W-:Y:S02]  /*17c0*/  FSEL R70, R70, -INF , P6 ;  /* 0xff80000046467808 */ /* 0x000fe40003000000 */
[----:B------:R-:W-:Y:S02]  /*17d0*/  R2P PR, R14.B3, 0x7f ;  /* 0x0000007f0e007804 */ /* 0x000fe40000003000 */
[----:B------:R-:W-:Y:S02]  /*17e0*/  FMNMX R5, R56, R5, !PT ;  /* 0x0000000538057209 */ /* 0x000fe40007800000 */
[----:B------:R-:W-:-:S02]  /*17f0*/  FMNMX R20, R57, R20, !PT ;  /* 0x0000001439147209 */ /* 0x000fc40007800000 */
[----:B------:R-:W-:Y:S02]  /*1800*/  FMNMX R21, R60, R21, !PT ;  /* 0x000000153c157209 */ /* 0x000fe40007800000 */
[----:B------:R-:W-:Y:S02]  /*1810*/  FMNMX R22, R61, R22, !PT ;  /* 0x000000163d167209 */ /* 0x000fe40007800000 */
[----:B------:R-:W-:Y:S02]  /*1820*/  FSEL R72, R72, -INF , P0 ;  /* 0xff80000048487808 */ /* 0x000fe40000000000 */
[----:B------:R-:W-:Y:S02]  /*1830*/  FSEL R73, R73, -INF , P1 ;  /* 0xff80000049497808 */ /* 0x000fe40000800000 */
[----:B------:R-:W-:Y:S02]  /*1840*/  FSEL R76, R76, -INF , P2 ;  /* 0xff8000004c4c7808 */ /* 0x000fe40001000000 */
[----:B------:R-:W-:-:S02]  /*1850*/  FSEL R77, R77, -INF , P3 ;  /* 0xff8000004d4d7808 */ /* 0x000fc40001800000 */
[----:B------:R-:W-:Y:S02]  /*1860*/  FMNMX R5, R64, R5, !PT ;  /* 0x0000000540057209 */ /* 0x000fe40007800000 */
[----:B------:R-:W-:Y:S02]  /*1870*/  FMNMX R20, R65, R20, !PT ;  /* 0x0000001441147209 */ /* 0x000fe40007800000 */
[----:B------:R-:W-:Y:S02]  /*1880*/  FMNMX R21, R68, R21, !PT ;  /* 0x0000001544157209 */ /* 0x000fe40007800000 */
[----:B------:R-:W-:Y:S02]  /*1890*/  FMNMX R22, R69, R22, !PT ;  /* 0x0000001645167209 */ /* 0x000fe40007800000 */
[----:B------:R-:W-:Y:S02]  /*18a0*/  FSEL R80, R80, -INF , P4 ;  /* 0xff80000050507808 */ /* 0x000fe40002000000 */
[----:B------:R-:W-:-:S02]  /*18b0*/  FSEL R81, R81, -INF , P5 ;  /* 0xff80000051517808 */ /* 0x000fc40002800000 */
[----:B------:R-:W-:Y:S02]  /*18c0*/  FSEL R84, R84, -INF , P6 ;  /* 0xff80000054547808 */ /* 0x000fe40003000000 */
[----:B------:R-:W-:Y:S02]  /*18d0*/  FMNMX R5, R72, R5, !PT ;  /* 0x0000000548057209 */ /* 0x000fe40007800000 */
[----:B------:R-:W-:Y:S02]  /*18e0*/  FMNMX R20, R73, R20, !PT ;  /* 0x0000001449147209 */ /* 0x000fe40007800000 */
[----:B------:R-:W-:Y:S02]  /*18f0*/  FMNMX R21, R76, R21, !PT ;  /* 0x000000154c157209 */ /* 0x000fe40007800000 */
[----:B------:R-:W-:Y:S02]  /*1900*/  FMNMX R22, R77, R22, !PT ;  /* 0x000000164d167209 */ /* 0x000fe40007800000 */
[----:B------:R-:W-:-:S02]  /*1910*/  FMNMX R5, R80, R5, !PT ;  /* 0x0000000550057209 */ /* 0x000fc40007800000 */
[----:B------:R-:W-:Y:S02]  /*1920*/  FMNMX R20, R81, R20, !PT ;  /* 0x0000001451147209 */ /* 0x000fe40007800000 */
[----:B------:R-:W-:Y:S02]  /*1930*/  FMNMX R21, R84, R21, !PT ;  /* 0x0000001554157209 */ /* 0x000fe40007800000 */
[----:B------:R-:W-:Y:S02]  /*1940*/  FMNMX R22, R85, R22, !PT ;  /* 0x0000001655167209 */ /* 0x000fe40007800000 */
[----:B------:R-:W-:Y:S02]  /*1950*/  FMNMX R5, R5, R20, !PT ;  /* 0x0000001405057209 */ /* 0x000fe40007800000 */
[----:B------:R-:W-:Y:S02]  /*1960*/  FMNMX R22, R21, R22, !PT ;  /* 0x0000001615167209 */ /* 0x000fe40007800000 */
[----:B------:R-:W-:-:S02]  /*1970*/  P2R R27, PR, RZ, 0x2 ;  /* 0x00000002ff1b7803 */ /* 0x000fc40000000000 */
[----:B------:R-:W-:Y:S02]  /*1980*/  FMNMX R20, R5, R22, !PT ;  /* 0x0000001605147209 */ /* 0x000fe40007800000 */
[----:B------:R-:W-:Y:S02]  /*1990*/  P2R R30, PR, RZ, 0x1 ;  /* 0x00000001ff1e7803 */ /* 0x000fe40000000000 */
[----:B------:R-:W-:Y:S01]  /*19a0*/  ISETP.NE.U32.AND P0, PT, R23, 0x1, PT ;  /* 0x000000011700780c */ /* 0x000fe20003f05070 */
[----:B------:R-:W1:Y:S01]  /*19b0*/  SHFL.BFLY PT, R5, R20, 0x2, 0x1f ;  /* 0x0c401f0014057f89 */ /* 0x000e6200000e0000 */
[----:B------:R-:W-:Y:S02]  /*19c0*/  FMNMX R37, R11, R38, !PT ;  /* 0x000000260b257209 */ /* 0x000fe40007800000 */
[----:B------:R-:W-:Y:S02]  /*19d0*/  FSEL R78, R78, -INF , P2 ;  /* 0xff8000004e4e7808 */ /* 0x000fe40001000000 */
[----:B------:R-:W-:-:S02]  /*19e0*/  FMNMX R37, R46, R37, !PT ;  /* 0x000000252e257209 */ /* 0x000fc40007800000 */
[----:B------:R-:W-:Y:S02]  /*19f0*/  FSEL R79, R79, -INF , P3 ;  /* 0xff8000004f4f7808 */ /* 0x000fe40001800000 */
[----:B------:R-:W-:Y:S02]  /*1a00*/  FMNMX R37, R54, R37, !PT ;  /* 0x0000002536257209 */ /* 0x000fe40007800000 */
[----:B------:R-:W-:Y:S02]  /*1a10*/  FSEL R82, R82, -INF , P4 ;  /* 0xff80000052527808 */ /* 0x000fe40002000000 */
[----:B------:R-:W-:Y:S02]  /*1a20*/  FMNMX R37, R62, R37, !PT ;  /* 0x000000253e257209 */ /* 0x000fe40007800000 */
[----:B------:R-:W-:Y:S02]  /*1a30*/  FSEL R83, R83, -INF , P5 ;  /* 0xff80000053537808 */ /* 0x000fe40002800000 */
[----:B------:R-:W-:-:S02]  /*1a40*/  FSEL R86, R86, -INF , P6 ;  /* 0xff80000056567808 */ /* 0x000fc40003000000 */
[----:B------:R-:W-:Y:S02]  /*1a50*/  ISETP.NE.AND P2, PT, R4, RZ, PT ;  /* 0x000000ff0400720c */ /* 0x000fe40003f45270 */
[----:B-1----:R-:W-:-:S05]  /*1a60*/  FMNMX R21, R20, R5, !PT ;  /* 0x0000000514157209 */ /* 0x002fca0007800000 */
[----:B------:R-:W1:Y:S02]  /*1a70*/  SHFL.BFLY PT, R22, R21, 0x1, 0x1f ;  /* 0x0c201f0015167f89 */ /* 0x000e6400000e0000 */
[----:B-1----:R-:W-:Y:S02]  /*1a80*/  FMNMX R5, R21, R22, !PT ;  /* 0x0000001615057209 */ /* 0x002fe40007800000 */
[----:B------:R-:W-:Y:S02]  /*1a90*/  FSEL R22, R26, -INF , !P0 ;  /* 0xff8000001a167808 */ /* 0x000fe40004000000 */
[C---:B------:R-:W-:Y:S02]  /*1aa0*/  FSETP.NEU.AND P1, PT, R5.reuse, -INF , PT ;  /* 0xff8000000500780b */ /* 0x040fe40003f2d000 */
[----:B------:R-:W-:Y:S02]  /*1ab0*/  ISETP.NE.AND P0, PT, R30, RZ, PT ;  /* 0x000000ff1e00720c */ /* 0x000fe40003f05270 */
[----:B------:R-:W-:-:S02]  /*1ac0*/  FSEL R23, R5, RZ, P1 ;  /* 0x000000ff05177208 */ /* 0x000fc40000800000 */
[----:B------:R-:W-:Y:S02]  /*1ad0*/  FSEL R74, R74, -INF , P0 ;  /* 0xff8000004a4a7808 */ /* 0x000fe40000000000 */
[----:B------:R-:W-:Y:S01]  /*1ae0*/  ISETP.GT.AND P0, PT, R14, -0x1, PT ;  /* 0xffffffff0e00780c */ /* 0x000fe20003f04270 */
[----:B------:R-:W-:Y:S01]  /*1af0*/  FMUL R23, R23, UR13 ;  /* 0x0000000d17177c20 */ /* 0x000fe20008400000 */
[----:B------:R-:W-:Y:S02]  /*1b00*/  FMNMX R14, R10, R35, !PT ;  /* 0x000000230a0e7209 */ /* 0x000fe40007800000 */
[----:B------:R-:W-:Y:S01]  /*1b10*/  FMNMX R21, R22, R34, !PT ;  /* 0x0000002216157209 */ /* 0x000fe20007800000 */
[--C-:B------:R-:W-:Y:S01]  /*1b20*/  FFMA R26, R28, UR13, -R23.reuse ;  /* 0x0000000d1c1a7c23 */ /* 0x100fe20008000817 */
[--C-:B------:R-:W-:Y:S01]  /*1b30*/  FFMA R28, R16, UR13, -R23.reuse ;  /* 0x0000000d101c7c23 */ /* 0x100fe20008000817 */
[----:B------:R-:W-:Y:S01]  /*1b40*/  FMNMX R16, R12, R39, !PT ;  /* 0x000000270c107209 */ /* 0x000fe20007800000 */
        /* <DEDUP_REMOVED lines=13> */
[----:B------:R-:W-:Y:S01]  /*1c20*/  ISETP.NE.AND P1, PT, R27, RZ, PT ;  /* 0x000000ff1b00720c */ /* 0x000fe20003f25270 */
[--C-:B------:R-:W-:Y:S01]  /*1c30*/  FFMA R27, R29, UR13, -R23.reuse ;  /* 0x0000000d1d1b7c23 */ /* 0x100fe20008000817 */
[----:B------:R-:W-:Y:S01]  /*1c40*/  FMNMX R21, R58, R21, !PT ;  /* 0x000000153a157209 */ /* 0x000fe20007800000 */
[--C-:B------:R-:W-:Y:S01]  /*1c50*/  FFMA R29, R40, UR13, -R23.reuse ;  /* 0x0000000d281d7c23 */ /* 0x100fe20008000817 */
[----:B------:R-:W-:Y:S01]  /*1c60*/  FMNMX R14, R59, R14, !PT ;  /* 0x0000000e3b0e7209 */ /* 0x000fe20007800000 */
[--C-:B------:R-:W-:Y:S01]  /*1c70*/  FFMA R40, R45, UR13, -R23.reuse ;  /* 0x0000000d2d287c23 */ /* 0x100fe20008000817 */
[----:B------:R-:W-:Y:S01]  /*1c80*/  FMNMX R16, R63, R16, !PT ;  /* 0x000000103f107209 */ /* 0x000fe20007800000 */
[--C-:B------:R-:W-:Y:S01]  /*1c90*/  FFMA R44, R57, UR13, -R23.reuse ;  /* 0x0000000d392c7c23 */ /* 0x100fe20008000817 */
[----:B------:R-:W-:Y:S01]  /*1ca0*/  FSEL R75, R75, -INF , P1 ;  /* 0xff8000004b4b7808 */ /* 0x000fe20000800000 */
        /* <DEDUP_REMOVED lines=13> */
[----:B------:R-:W-:Y:S01]  /*1d80*/  FSEL R87, R87, -INF , !P0 ;  /* 0xff80000057577808 */ /* 0x000fe20004000000 */
        /* <DEDUP_REMOVED lines=17> */
[----:B------:R-:W-:Y:S01]  /*1ea0*/  LOP3.LUT R49, R6, 0xffff, RZ, 0xc0, !PT ;  /* 0x0000ffff06317812 */ /* 0x000fe200078ec0ff */
[--C-:B------:R-:W-:Y:S01]  /*1eb0*/  FFMA R60, R68, UR13, -R23.reuse ;  /* 0x0000000d443c7c23 */ /* 0x100fe20008000817 */
[----:B------:R-:W-:Y:S01]  /*1ec0*/  FMNMX R14, R14, R21, !PT ;  /* 0x000000150e0e7209 */ /* 0x000fe20007800000 */
[--C-:B------:R-:W-:Y:S01]  /*1ed0*/  FFMA R68, R77, UR13, -R23.reuse ;  /* 0x0000000d4d447c23 */ /* 0x100fe20008000817 */
[----:B------:R-:W-:Y:S01]  /*1ee0*/  LEA.HI R16, R49, R6, RZ, 0x12 ;  /* 0x0000000631107211 */ /* 0x000fe200078f90ff */
[----:B------:R-:W-:Y:S01]  /*1ef0*/  FFMA R73, R84, UR13, -R23 ;  /* 0x0000000d54497c23 */ /* 0x000fe20008000817 */
[----:B------:R-:W-:Y:S01]  /*1f00*/  LEA.HI R84, R7, R2, RZ, 0x1d ;  /* 0x0000000207547211 */ /* 0x000fe200078fe8ff */
[----:B------:R-:W1:Y:S01]  /*1f10*/  SHFL.BFLY PT, R21, R14, 0x2, 0x1f ;  /* 0x0c401f000e157f89 */ /* 0x000e6200000e0000 */
[----:B------:R-:W-:Y:S01]  /*1f20*/  LOP3.LUT R16, R16, 0xfffc, RZ, 0xc0, !PT ;  /* 0x0000fffc10107812 */ /* 0x000fe200078ec0ff */
[----:B------:R-:W2:Y:S04]  /*1f30*/  MUFU.EX2 R24, R24 ;  /* 0x0000001800187308 */ /* 0x000ea80000000800 */
[----:B------:R-:W-:-:S04]  /*1f40*/  IMAD.MOV R23, RZ, RZ, -R16 ;  /* 0x000000ffff177224 */ /* 0x000fc800078e0a10 */
[----:B------:R-:W3:Y:S01]  /*1f50*/  MUFU.EX2 R25, R25 ;  /* 0x0000001900197308 */ /* 0x000ee20000000800 */
[----:B------:R-:W-:-:S05]  /*1f60*/  PRMT R23, R23, 0x7710, RZ ;  /* 0x0000771017177816 */ /* 0x000fca00000000ff */
[----:B------:R-:W-:Y:S02]  /*1f70*/  IMAD.IADD R20, R6, 0x1, R23 ;  /* 0x0000000106147824 */ /* 0x000fe400078e0217 */
[----:B------:R-:W-:Y:S01]  /*1f80*/  MUFU.EX2 R26, R26 ;  /* 0x0000001a001a7308 */ /* 0x000fe20000000800 */
[----:B-1----:R-:W-:Y:S02]  /*1f90*/  FMNMX R21, R14, R21, !PT ;  /* 0x000000150e157209 */ /* 0x002fe40007800000 */
[----:B------:R-:W-:-:S05]  /*1fa0*/  LEA.HI R14, R9, R6, RZ, 0x14 ;  /* 0x00000006090e7211 */ /* 0x000fca00078fa0ff */
[----:B------:R-:W-:Y:S01]  /*1fb0*/  MUFU.EX2 R27, R27 ;  /* 0x0000001b001b7308 */ /* 0x000fe20000000800 */
[----:B------:R-:W-:Y:S01]  /*1fc0*/  LEA.HI R9, R9, R6, RZ, 0x15 ;  /* 0x0000000609097211 */ /* 0x000fe200078fa8ff */
[----:B------:R-:W1:Y:S01]  /*1fd0*/  SHFL.BFLY PT, R124, R21, 0x1, 0x1f ;  /* 0x0c201f00157c7f89 */ /* 0x000e6200000e0000 */
[----:B------:R-:W-:Y:S02]  /*1fe0*/  PRMT R18, R14, 0x9910, RZ ;  /* 0x000099100e127816 */ /* 0x000fe400000000ff */
[----:B------:R-:W-:-:S03]  /*1ff0*/  PRMT R9, R9, 0x9910, RZ ;  /* 0x0000991009097816 */ /* 0x000fc600000000ff */
[----:B------:R-:W-:Y:S01]  /*2000*/  IMAD.MOV.U32 R16, RZ, RZ, R18 ;  /* 0x000000ffff107224 */ /* 0x000fe200078e0012 */
[----:B------:R-:W-:Y:S01]  /*2010*/  SHF.R.S32.HI R9, RZ, 0x5, R9 ;  /* 0x00000005ff097819 */ /* 0x000fe20000011409 */
[----:B------:R-:W-:Y:S03]  /*2020*/  MUFU.EX2 R17, R17 ;  /* 0x0000001100117308 */ /* 0x000fe60000000800 */
[----:B------:R-:W-:-:S05]  /*2030*/  SHF.R.S32.HI R16, RZ, 0x4, R16 ;  /* 0x00000004ff107819 */ /* 0x000fca0000011410 */
[----:B------:R-:W-:Y:S01]  /*2040*/  MUFU.EX2 R28, R28 ;  /* 0x0000001c001c7308 */ /* 0x000fe20000000800 */
[----:B-1----:R-:W-:-:S07]  /*2050*/  FMNMX R124, R21, R124, !PT ;  /* 0x0000007c157c7209 */ /* 0x002fce0007800000 */
[----:B------:R-:W-:Y:S01]  /*2060*/  MUFU.EX2 R19, R19 ;  /* 0x0000001300137308 */ /* 0x000fe20000000800 */
[C---:B------:R-:W-:Y:S02]  /*2070*/  LOP3.LUT R21, R14.reuse, 0xffff, RZ, 0xc0, !PT ;  /* 0x0000ffff0e157812 */ /* 0x040fe400078ec0ff */
[----:B------:R-:W-:Y:S02]  /*2080*/  LOP3.LUT R14, R14, 0xfff0, RZ, 0xc0, !PT ;  /* 0x0000fff00e0e7812 */ /* 0x000fe400078ec0ff */
[----:B------:R-:W-:Y:S02]  /*2090*/  LEA.HI R18, R21, R16, RZ, 0x11 ;  /* 0x0000001015127211 */ /* 0x000fe400078f88ff */
[----:B------:R-:W-:Y:S01]  /*20a0*/  FSETP.NEU.AND P0, PT, R124, -INF , PT ;  /* 0xff8000007c00780b */ /* 0x000fe20003f0d000 */
[----:B------:R-:W-:Y:S01]  /*20b0*/  IMAD.MOV R14, RZ, RZ, -R14 ;  /* 0x000000ffff0e7224 */ /* 0x000fe200078e0a0e */
[----:B------:R-:W-:Y:S01]  /*20c0*/  LOP3.LUT R18, R18, 0xfe, RZ, 0xc0, !PT ;  /* 0x000000fe12127812 */ /* 0x000fe200078ec0ff */
[----:B------:R-:W-:Y:S01]  /*20d0*/  MUFU.EX2 R30, R30 ;  /* 0x0000001e001e7308 */ /* 0x000fe20000000800 */
[----:B------:R-:W-:-:S02]  /*20e0*/  FSEL R49, R124, RZ, P0 ;  /* 0x000000ff7c317208 */ /* 0x000fc40000000000 */
[----:B------:R-:W-:Y:S02]  /*20f0*/  IADD3 R18, RZ, -R18, RZ ;  /* 0x80000012ff127210 */ /* 0x000fe40007ffe0ff */
[----:B------:R-:W-:Y:S01]  /*2100*/  PRMT R21, R14, 0x7710, RZ ;  /* 0x000077100e157816 */ /* 0x000fe200000000ff */
[----:B------:R-:W-:Y:S01]  /*2110*/  FMUL R49, R49, UR13 ;  /* 0x0000000d31317c20 */ /* 0x000fe20008400000 */
[----:B------:R-:W-:Y:S01]  /*2120*/  PRMT R23, R18, 0x7710, RZ ;  /* 0x0000771012177816 */ /* 0x000fe200000000ff */
[----:B------:R-:W-:Y:S01]  /*2130*/  MUFU.EX2 R29, R29 ;  /* 0x0000001d001d7308 */ /* 0x000fe20000000800 */
[----:B------:R-:W-:Y:S01]  /*2140*/  PRMT R14, R9, 0x9910, RZ ;  /* 0x00009910090e7816 */ /* 0x000fe200000000ff */
[----:B------:R-:W-:Y:S01]  /*2150*/  IMAD.IADD R6, R6, 0x1, R21 ;  /* 0x0000000106067824 */ /* 0x000fe200078e0215 */
[----:B------:R-:W-:Y:S01]  /*2160*/  LOP3.LUT R9, R20, 0x80, RZ, 0xc0, !PT ;  /* 0x0000008014097812 */ /* 0x000fe200078ec0ff */
[----:B------:R-:W-:Y:S02]  /*2170*/  IMAD.IADD R16, R16, 0x1, R23 ;  /* 0x0000000110107824 */ /* 0x000fe400078e0217 */
[--C-:B------:R-:W-:Y:S01]  /*2180*/  FFMA R77, R34, UR13, -R49.reuse ;  /* 0x0000000d224d7c23 */ /* 0x100fe20008000831 */
[----:B------:R-:W-:Y:S01]  /*2190*/  PRMT R34, R3, 0x8880, RZ ;  /* 0x0000888003227816 */ /* 0x000fe200000000ff */
[--C-:B------:R-:W-:Y:S01]  /*21a0*/  FFMA R10, R10, UR13, -R49.reuse ;  /* 0x0000000d0a0a7c23 */ /* 0x100fe20008000831 */
[----:B------:R-:W-:Y:S01]  /*21b0*/  PRMT R21, R6, 0x9910, RZ ;  /* 0x0000991006157816 */ /* 0x000fe200000000ff */
[----:B------:R-:W-:Y:S01]  /*21c0*/  IMAD.MOV.U32 R6, RZ, RZ, R14 ;  /* 0x000000ffff067224 */ /* 0x000fe200078e000e */
[----:B------:R-:W-:Y:S01]  /*21d0*/  PRMT R16, R16, 0x8880, RZ ;  /* 0x0000888010107816 */ /* 0x000fe200000000ff */
[----:B------:R-:W-:Y:S01]  /*21e0*/  FFMA R11, R11, UR13, -R49 ;  /* 0x0000000d0b0b7c23 */ /* 0x000fe20008000831 */
[----:B------:R-:W-:Y:S01]  /*21f0*/  LEA.HI R9, R9, R20, RZ, 0x19 ;  /* 0x0000001409097211 */ /* 0x000fe200078fc8ff */
[----:B------:R-:W-:Y:S01]  /*2200*/  IMAD R21, R6, 0x10, R21 ;  /* 0x0000001006157824 */ /* 0x000fe200078e0215 */
[----:B------:R-:W-:Y:S01]  /*2210*/  SHF.R.S32.HI R34, RZ, 0x2, R34 ;  /* 0x00000002ff227819 */ /* 0x000fe20000011422 */
[----:B------:R-:W-:Y:S01]  /*2220*/  IMAD.MOV.U32 R6, RZ, RZ, R16 ;  /* 0x000000ffff067224 */ /* 0x000fe200078e0010 */
[----:B------:R-:W-:Y:S01]  /*2230*/  LOP3.LUT R9, R9, 0xfe, RZ, 0xc0, !PT ;  /* 0x000000fe09097812 */ /* 0x000fe200078ec0ff */
[----:B------:R1:W-:Y:S01]  /*2240*/  MUFU.EX2 R89, R10 ;  /* 0x0000000a00597308 */ /* 0x0003e20000000800 */
[----:B------:R-:W-:Y:S01]  /*2250*/  FFMA R80, R35, UR13, -R49 ;  /* 0x0000000d23507c23 */ /* 0x000fe20008000831 */
[----:B------:R-:W-:-:S02]  /*2260*/  IMAD R6, R21, 0x8, R6 ;  /* 0x0000000815067824 */ /* 0x000fc400078e0206 */
[----:B------:R-:W-:Y:S01]  /*2270*/  FFMA R81, R38, UR13, -R49 ;  /* 0x0000000d26517c23 */ /* 0x000fe20008000831 */
[----:B------:R-:W-:Y:S01]  /*2280*/  IMAD.MOV R9, RZ, RZ, -R9 ;  /* 0x000000ffff097224 */ /* 0x000fe200078e0a09 */
[----:B------:R-:W-:Y:S01]  /*2290*/  PRMT R38, R84, 0x8880, RZ ;  /* 0x0000888054267816 */ /* 0x000fe200000000ff */
[--C-:B------:R-:W-:Y:S01]  /*22a0*/  FFMA R46, R46, UR13, -R49.reuse ;  /* 0x0000000d2e2e7c23 */ /* 0x100fe20008000831 */
[----:B------:R-:W-:Y:S01]  /*22b0*/  SHF.L.U32 R6, R6, 0x3, RZ ;  /* 0x0000000306067819 */ /* 0x000fe200000006ff */
[----:B------:R4:W-:Y:S01]  /*22c0*/  MUFU.EX2 R90, R11 ;  /* 0x0000000b005a7308 */ /* 0x0009e20000000800 */
[----:B------:R-:W-:Y:S01]  /*22d0*/  PRMT R85, R9, 0x7710, RZ ;  /* 0x0000771009557816 */ /* 0x000fe200000000ff */
[--C-:B------:R-:W-:Y:S01]  /*22e0*/  FFMA R22, R22, UR13, -R49.reuse ;  /* 0x0000000d16167c23 */ /* 0x100fe20008000831 */
[----:B------:R-:W-:Y:S01]  /*22f0*/  IADD3 R9, R6, UR8, R6 ;  /* 0x0000000806097c10 */ /* 0x000fe2000fffe006 */
[----:B------:R-:W-:Y:S01]  /*2300*/  FFMA R12, R12, UR13, -R49 ;  /* 0x0000000d0c0c7c23 */ /* 0x000fe20008000831 */
[----:B------:R-:W-:Y:S01]  /*2310*/  LOP3.LUT P0, RZ, R8, 0xff, RZ, 0xc0, !PT ;  /* 0x000000ff08ff7812 */ /* 0x000fe2000780c0ff */
[----:B------:R-:W-:Y:S01]  /*2320*/  IMAD.IADD R85, R20, 0x1, R85 ;  /* 0x0000000114557824 */ /* 0x000fe200078e0255 */
[C---:B------:R-:W-:Y:S01]  /*2330*/  IADD3 R18, R9.reuse, 0x4440, RZ ;  /* 0x0000444009127810 */ /* 0x040fe20007ffe0ff */
[C---:B------:R-:W-:Y:S01]  /*2340*/  VIADD R6, R9.reuse, 0xc420 ;  /* 0x0000c42009067836 */ /* 0x040fe20000000000 */
[----:B------:R-:W-:Y:S01]  /*2350*/  MUFU.EX2 R95, R46 ;  /* 0x0000002e005f7308 */ /* 0x000fe20000000800 */
[C---:B------:R-:W-:Y:S01]  /*2360*/  VIADD R2, R9.reuse, 0xc440 ;  /* 0x0000c44009027836 */ /* 0x040fe20000000000 */
[----:B------:R-:W-:Y:S01]  /*2370*/  SHF.R.U32.HI R3, RZ, 0x3, R18 ;  /* 0x00000003ff037819 */ /* 0x000fe20000011612 */
[C---:B-1----:R-:W-:Y:S01]  /*2380*/  VIADD R10, R9.reuse, 0xc460 ;  /* 0x0000c460090a7836 */ /* 0x042fe20000000000 */
[----:B----4-:R-:W-:Y:S01]  /*2390*/  SHF.R.U32.HI R11, RZ, 0x3, R6 ;  /* 0x00000003ff0b7819 */ /* 0x010fe20000011606 */
[----:B------:R-:W-:Y:S01]  /*23a0*/  VIADD R14, R9, 0x4420 ;  /* 0x00004420090e7836 */ /* 0x000fe20000000000 */
[----:B------:R-:W-:Y:S01]  /*23b0*/  LOP3.LUT R18, R18, 0x70, R3, 0x78, !PT ;  /* 0x0000007012127812 */ /* 0x000fe200078e7803 */
[----:B------:R-:W-:Y:S01]  /*23c0*/  FFMA R47, R47, UR13, -R49 ;  /* 0x0000000d2f2f7c23 */ /* 0x000fe20008000831 */
[----:B------:R-:W-:Y:S01]  /*23d0*/  LOP3.LUT R3, R34, 0xffff, RZ, 0xc0, !PT ;  /* 0x0000ffff22037812 */ /* 0x000fe200078ec0ff */
[----:B------:R-:W1:Y:S01]  /*23e0*/  MUFU.EX2 R88, R22 ;  /* 0x0000001600587308 */ /* 0x000e620000000800 */
[----:B------:R-:W-:Y:S01]  /*23f0*/  LOP3.LUT R6, R6, 0x70, R11, 0x78, !PT ;  /* 0x0000007006067812 */ /* 0x000fe200078e780b */
[--C-:B------:R-:W-:Y:S01]  /*2400*/  FFMA R39, R39, UR13, -R49.reuse ;  /* 0x0000000d27277c23 */ /* 0x100fe20008000831 */
[----:B------:R-:W-:Y:S01]  /*2410*/  SHF.R.U32.HI R21, RZ, 0x3, R2 ;  /* 0x00000003ff157819 */ /* 0x000fe20000011602 */
[--C-:B------:R-:W-:Y:S01]  /*2420*/  FFMA R42, R42, UR13, -R49.reuse ;  /* 0x0000000d2a2a7c23 */ /* 0x100fe20008000831 */
[----:B------:R-:W-:Y:S01]  /*2430*/  SHF.R.U32.HI R11, RZ, 0x3, R10 ;  /* 0x00000003ff0b7819 */ /* 0x000fe2000001160a */
[----:B------:R-:W-:Y:S01]  /*2440*/  FFMA R43, R43, UR13, -R49 ;  /* 0x0000000d2b2b7c23 */ /* 0x000fe20008000831 */
[----:B------:R-:W-:Y:S01]  /*2450*/  SHF.R.U32.HI R3, RZ, 0x5, R3 ;  /* 0x00000005ff037819 */ /* 0x000fe20000011603 */
[----:B------:R4:W5:Y:S01]  /*2460*/  MUFU.EX2 R91, R12 ;  /* 0x0000000c005b7308 */ /* 0x0009620000000800 */
[----:B------:R-:W-:Y:S01]  /*2470*/  LOP3.LUT R2, R2, 0x70, R21, 0x78, !PT ;  /* 0x0000007002027812 */ /* 0x000fe200078e7815 */
[----:B------:R-:W-:Y:S01]  /*2480*/  FFMA R50, R50, UR13, -R49 ;  /* 0x0000000d32327c23 */ /* 0x000fe20008000831 */
[----:B------:R-:W-:Y:S01]  /*2490*/  LOP3.LUT R10, R10, 0x70, R11, 0x78, !PT ;  /* 0x000000700a0a7812 */ /* 0x000fe200078e780b */
[----:B------:R-:W-:Y:S01]  /*24a0*/  VIADD R8, R9, 0xc400 ;  /* 0x0000c40009087836 */ /* 0x000fe20000000000 */
[----:B------:R-:W-:Y:S01]  /*24b0*/  SHF.R.U32.HI R21, RZ, 0x3, R14 ;  /* 0x00000003ff157819 */ /* 0x000fe2000001160e */
[----:B------:R-:W-:Y:S01]  /*24c0*/  FFMA R51, R51, UR13, -R49 ;  /* 0x0000000d33337c23 */ /* 0x000fe20008000831 */
[----:B------:R-:W-:Y:S01]  /*24d0*/  LOP3.LUT R11, R3, 0x7, RZ, 0xc0, !PT ;  /* 0x00000007030b7812 */ /* 0x000fe200078ec0ff */
[----:B------:R1:W-:Y:S01]  /*24e0*/  MUFU.EX2 R96, R47 ;  /* 0x0000002f00607308 */ /* 0x0003e20000000800 */
[----:B------:R-:W-:Y:S01]  /*24f0*/  LOP3.LUT R14, R14, 0x70, R21, 0x78, !PT ;  /* 0x000000700e0e7812 */ /* 0x000fe200078e7815 */
[----:B----4-:R-:W-:Y:S01]  /*2500*/  VIADD R12, R9, 0x4400 ;  /* 0x00004400090c7836 */ /* 0x010fe20000000000 */
[----:B------:R-:W-:Y:S01]  /*2510*/  PRMT R85, R85, 0x8880, RZ ;  /* 0x0000888055557816 */ /* 0x000fe200000000ff */
[----:B------:R-:W-:-:S02]  /*2520*/  IMAD.IADD R21, R34, 0x1, R11 ;  /* 0x0000000122157824 */ /* 0x000fc400078e020b */
[--C-:B------:R-:W-:Y:S01]  /*2530*/  FFMA R54, R54, UR13, -R49.reuse ;  /* 0x0000000d36367c23 */ /* 0x100fe20008000831 */
[----:B------:R-:W-:Y:S01]  /*2540*/  VIADD R9, R9, 0x4460 ;  /* 0x0000446009097836 */ /* 0x000fe20000000000 */
[----:B------:R-:W-:Y:S01]  /*2550*/  SHF.R.U32.HI R7, RZ, 0x3, R8 ;  /* 0x00000003ff077819 */ /* 0x000fe20000011608 */
[----:B------:R-:W4:Y:S01]  /*2560*/  MUFU.EX2 R77, R77 ;  /* 0x0000004d004d7308 */ /* 0x000f220000000800 */
[----:B------:R-:W-:Y:S01]  /*2570*/  LOP3.LUT R23, R21, 0xfff8, RZ, 0xc0, !PT ;  /* 0x0000fff815177812 */ /* 0x000fe200078ec0ff */
[----:B------:R-:W-:Y:S01]  /*2580*/  FFMA R55, R55, UR13, -R49 ;  /* 0x0000000d37377c23 */ /* 0x000fe20008000831 */
[----:B------:R-:W-:Y:S01]  /*2590*/  SHF.R.U32.HI R16, RZ, 0x3, R9 ;  /* 0x00000003ff107819 */ /* 0x000fe20000011609 */
[--C-:B------:R-:W-:Y:S01]  /*25a0*/  FFMA R58, R58, UR13, -R49.reuse ;  /* 0x0000000d3a3a7c23 */ /* 0x100fe20008000831 */
[----:B------:R-:W-:Y:S01]  /*25b0*/  FFMA R59, R59, UR13, -R49 ;  /* 0x0000000d3b3b7c23 */ /* 0x000fe20008000831 */
[----:B------:R-:W-:Y:S01]  /*25c0*/  IMAD.MOV R35, RZ, RZ, -R23 ;  /* 0x000000ffff237224 */ /* 0x000fe200078e0a17 */
[----:B------:R-:W-:Y:S01]  /*25d0*/  LOP3.LUT R16, R9, 0x70, R16, 0x78, !PT ;  /* 0x0000007009107812 */ /* 0x000fe200078e7810 */
[----:B------:R-:W1:Y:S01]  /*25e0*/  MUFU.EX2 R80, R80 ;  /* 0x0000005000507308 */ /* 0x000e620000000800 */
[----:B------:R-:W-:-:S02]  /*25f0*/  IMAD.MOV.U32 R9, RZ, RZ, RZ ;  /* 0x000000ffff097224 */ /* 0x000fc400078e00ff */
[--C-:B------:R-:W-:Y:S01]  /*2600*/  FFMA R62, R62, UR13, -R49.reuse ;  /* 0x0000000d3e3e7c23 */ /* 0x100fe20008000831 */
[----:B------:R-:W-:Y:S01]  /*2610*/  PRMT R35, R35, 0x7710, RZ ;  /* 0x0000771023237816 */ /* 0x000fe200000000ff */
[--C-:B------:R-:W-:Y:S01]  /*2620*/  FFMA R63, R63, UR13, -R49.reuse ;  /* 0x0000000d3f3f7c23 */ /* 0x100fe20008000831 */
[--C-:B------:R-:W-:Y:S01]  /*2630*/  FFMA R66, R66, UR13, -R49.reuse ;  /* 0x0000000d42427c23 */ /* 0x100fe20008000831 */
[--C-:B------:R-:W-:Y:S01]  /*2640*/  FFMA R67, R67, UR13, -R49.reuse ;  /* 0x0000000d43437c23 */ /* 0x100fe20008000831 */
[----:B------:R-:W-:Y:S01]  /*2650*/  FFMA R87, R87, UR13, -R49 ;  /* 0x0000000d57577c23 */ /* 0x000fe20008000831 */
[----:B------:R-:W-:Y:S01]  /*2660*/  IMAD.IADD R34, R34, 0x1, R35 ;  /* 0x0000000122227824 */ /* 0x000fe200078e0223 */
[----:B------:R-:W1:Y:S01]  /*2670*/  MUFU.EX2 R81, R81 ;  /* 0x0000005100517308 */ /* 0x000e620000000800 */
[----:B------:R-:W-:Y:S02]  /*2680*/  IMAD.MOV.U32 R35, RZ, RZ, R38 ;  /* 0x000000ffff237224 */ /* 0x000fe400078e0026 */
[--C-:B------:R-:W-:Y:S01]  /*2690*/  FFMA R70, R70, UR13, -R49.reuse ;  /* 0x0000000d46467c23 */ /* 0x100fe20008000831 */
[--C-:B------:R-:W-:Y:S01]  /*26a0*/  FFMA R86, R86, UR13, -R49.reuse ;  /* 0x0000000d56567c23 */ /* 0x100fe20008000831 */
[----:B------:R-:W-:Y:S01]  /*26b0*/  PRMT R46, R34, 0x9910, RZ ;  /* 0x00009910222e7816 */ /* 0x000fe200000000ff */
[----:B------:R-:W-:Y:S01]  /*26c0*/  FFMA R83, R83, UR13, -R49 ;  /* 0x0000000d53537c23 */ /* 0x000fe20008000831 */
[----:B------:R-:W-:Y:S01]  /*26d0*/  SHF.R.S32.HI R34, RZ, 0x5, R35 ;  /* 0x00000005ff227819 */ /* 0x000fe20000011423 */
[--C-:B------:R-:W-:Y:S01]  /*26e0*/  FFMA R71, R71, UR13, -R49.reuse ;  /* 0x0000000d47477c23 */ /* 0x100fe20008000831 */
[----:B------:R-:W-:Y:S01]  /*26f0*/  MUFU.EX2 R36, R36 ;  /* 0x0000002400247308 */ /* 0x000fe20000000800 */
[----:B------:R-:W-:Y:S01]  /*2700*/  IMAD R46, R15, 0x40, R46 ;  /* 0x000000400f2e7824 */ /* 0x000fe200078e022e */
[----:B------:R-:W-:Y:S01]  /*2710*/  PRMT R35, R34, 0x9910, RZ ;  /* 0x0000991022237816 */ /* 0x000fe200000000ff */
[--C-:B------:R-:W-:Y:S01]  /*2720*/  FFMA R82, R82, UR13, -R49.reuse ;  /* 0x0000000d52527c23 */ /* 0x100fe20008000831 */
[--C-:B------:R-:W-:Y:S01]  /*2730*/  FFMA R79, R79, UR13, -R49.reuse ;  /* 0x0000000d4f4f7c23 */ /* 0x100fe20008000831 */
[--C-:B------:R-:W-:Y:S01]  /*2740*/  FFMA R74, R74, UR13, -R49.reuse ;  /* 0x0000000d4a4a7c23 */ /* 0x100fe20008000831 */
[----:B------:R-:W-:Y:S01]  /*2750*/  FFMA R78, R78, UR13, -R49 ;  /* 0x0000000d4e4e7c23 */ /* 0x000fe20008000831 */
[----:B------:R-:W-:Y:S01]  /*2760*/  IMAD R46, R35, 0x10, R46 ;  /* 0x00000010232e7824 */ /* 0x000fe200078e022e */
[----:B------:R-:W1:Y:S01]  /*2770*/  MUFU.EX2 R92, R39 ;  /* 0x00000027005c7308 */ /* 0x000e620000000800 */
[----:B------:R-:W-:Y:S01]  /*2780*/  IMAD.MOV.U32 R35, RZ, RZ, R85 ;  /* 0x000000ffff237224 */ /* 0x000fe200078e0055 */
[----:B------:R-:W-:Y:S01]  /*2790*/  LOP3.LUT R8, R8, 0x70, R7, 0x78, !PT ;  /* 0x0000007008087812 */ /* 0x000fe200078e7807 */
[----:B------:R-:W-:Y:S01]  /*27a0*/  FFMA R49, R75, UR13, -R49 ;  /* 0x0000000d4b317c23 */ /* 0x000fe20008000831 */
[----:B------:R-:W-:Y:S01]  /*27b0*/  SHF.R.U32.HI R7, RZ, 0x3, R12 ;  /* 0x00000003ff077819 */ /* 0x000fe2000001160c */
[----:B------:R-:W-:Y:S01]  /*27c0*/  IMAD R34, R35, 0x8, R46 ;  /* 0x0000000823227824 */ /* 0x000fe200078e022e */
[----:B------:R-:W-:Y:S01]  /*27d0*/  MOV R97, R8 ;  /* 0x0000000800617202 */ /* 0x000fe20000000f00 */
[----:B------:R-:W-:Y:S01]  /*27e0*/  VIADD R46, R46, UR10 ;  /* 0x0000000a2e2e7c36 */ /* 0x000fe20008000000 */
[----:B------:R-:W-:Y:S01]  /*27f0*/  MUFU.EX2 R31, R31 ;  /* 0x0000001f001f7308 */ /* 0x000fe20000000800 */
[----:B------:R-:W-:Y:S01]  /*2800*/  LOP3.LUT R12, R12, 0x70, R7, 0x78, !PT ;  /* 0x000000700c0c7812 */ /* 0x000fe200078e7807 */
[----:B------:R-:W-:Y:S01]  /*2810*/  IMAD.MOV.U32 R7, RZ, RZ, RZ ;  /* 0x000000ffff077224 */ /* 0x000fe200078e00ff */
[----:B------:R-:W-:Y:S01]  /*2820*/  IADD3 R34, R34, UR10, RZ ;  /* 0x0000000a22227c10 */ /* 0x000fe2000fffe0ff */
[----:B------:R-:W-:Y:S01]  /*2830*/  IMAD.MOV.U32 R3, RZ, RZ, RZ ;  /* 0x000000ffff037224 */ /* 0x000fe200078e00ff */
[C---:B------:R-:W-:Y:S01]  /*2840*/  ISETP.LT.AND P1, PT, R46.reuse, UR15, !P0 ;  /* 0x0000000f2e007c0c */ /* 0x040fe2000c721270 */
[----:B------:R-:W-:Y:S01]  /*2850*/  VIADD R46, R46, 0x8 ;  /* 0x000000082e2e7836 */ /* 0x000fe20000000000 */
[----:B------:R-:W-:Y:S01]  /*2860*/  IADD3 R126, P3, R34, UR28, RZ ;  /* 0x0000001c227e7c10 */ /* 0x000fe2000ff7e0ff */
[----:B------:R-:W4:Y:S01]  /*2870*/  MUFU.EX2 R93, R42 ;  /* 0x0000002a005d7308 */ /* 0x000f220000000800 */
[----:B------:R-:W-:Y:S01]  /*2880*/  MOV R98, R6 ;  /* 0x0000000600627202 */ /* 0x000fe20000000f00 */
[----:B------:R-:W-:Y:S01]  /*2890*/  IMAD.MOV.U32 R11, RZ, RZ, RZ ;  /* 0x000000ffff0b7224 */ /* 0x000fe200078e00ff */
[----:B------:R-:W-:Y:S01]  /*28a0*/  ISETP.LT.AND P0, PT, R46, UR15, !P0 ;  /* 0x0000000f2e007c0c */ /* 0x000fe2000c701270 */
[----:B--2---:R-:W-:Y:S01]  /*28b0*/  FADD R46, RZ, R24 ;  /* 0x00000018ff2e7221 */ /* 0x004fe20000000000 */
[----:B------:R-:W-:Y:S01]  /*28c0*/  UIMAD UR15, UR12, UR31, UR29 ;  /* 0x0000001f0c0f72a4 */ /* 0x000fe2000f8e021d */
[----:B---3--:R-:W-:Y:S01]  /*28d0*/  F2FP.F16.F32.PACK_AB R24, R25, R24 ;  /* 0x000000181918723e */ /* 0x008fe200000000ff */
[----:B------:R-:W-:-:S02]  /*28e0*/  VIADD R20, R8, 0x4000 ;  /* 0x0000400008147836 */ /* 0x000fc40000000000 */
[----:B------:R-:W-:Y:S01]  /*28f0*/  FADD R35, R25, R46 ;  /* 0x0000002e19237221 */ /* 0x000fe20000000000 */
[----:B-1----:R-:W-:Y:S01]  /*2900*/  FADD R46, RZ, R88 ;  /* 0x00000058ff2e7221 */ /* 0x002fe20000000000 */
[----:B------:R-:W-:Y:S01]  /*2910*/  ULDC.64 UR30, c[0x0][0x240] ;  /* 0x00009000001e7ab9 */ /* 0x000fe20000000a00 */
[----:B------:R-:W-:Y:S01]  /*2920*/  LEA.HI.X.SX32 R47, R34, UR15, 0x1, P3 ;  /* 0x0000000f222f7c11 */ /* 0x000fe200098f0eff */
[----:B------:R-:W-:Y:S01]  /*2930*/  FADD R34, R26, R35 ;  /* 0x000000231a227221 */ /* 0x000fe20000000000 */
[----:B------:R-:W-:Y:S01]  /*2940*/  FADD R35, R89, R46 ;  /* 0x0000002e59237221 */ /* 0x000fe20000000000 */
[----:B------:R-:W-:Y:S01]  /*2950*/  LEA R125, P3, R126, UR30, 0x2 ;  /* 0x0000001e7e7d7c11 */ /* 0x000fe2000f8610ff */
[----:B------:R-:W-:Y:S01]  /*2960*/  MUFU.EX2 R40, R40 ;  /* 0x0000002800287308 */ /* 0x000fe20000000800 */
[----:B------:R-:W-:Y:S01]  /*2970*/  FADD R34, R27, R34 ;  /* 0x000000221b227221 */ /* 0x000fe20000000000 */
[----:B------:R-:W-:Y:S01]  /*2980*/  FADD R46, R90, R35 ;  /* 0x000000235a2e7221 */ /* 0x000fe20000000000 */
[----:B------:R-:W-:Y:S01]  /*2990*/  LEA.HI.X R126, R126, UR31, R47, 0x2, P3 ;  /* 0x0000001f7e7e7c11 */ /* 0x000fe200098f142f */
[----:B------:R-:W-:-:S02]  /*29a0*/  IMAD.MOV.U32 R21, RZ, RZ, RZ ;  /* 0x000000ffff157224 */ /* 0x000fc400078e00ff */
[----:B------:R-:W-:Y:S01]  /*29b0*/  FADD R25, R17, R34 ;  /* 0x0000002211197221 */ /* 0x000fe20000000000 */
[----:B-----5:R-:W-:Y:S01]  /*29c0*/  FADD R46, R91, R46 ;  /* 0x0000002e5b2e7221 */ /* 0x020fe20000000000 */
[----:B------:R-:W-:Y:S01]  /*29d0*/  F2FP.F16.F32.PACK_AB R26, R27, R26 ;  /* 0x0000001a1b1a723e */ /* 0x000fe200000000ff */
[----:B------:R-:W1:Y:S01]  /*29e0*/  MUFU.EX2 R94, R43 ;  /* 0x0000002b005e7308 */ /* 0x000e620000000800 */
[----:B------:R-:W-:Y:S01]  /*29f0*/  FADD R34, R28, R25 ;  /* 0x000000191c227221 */ /* 0x000fe20000000000 */
[----:B----4-:R-:W-:Y:S01]  /*2a00*/  FADD R47, R77, R46 ;  /* 0x0000002e4d2f7221 */ /* 0x010fe20000000000 */
[----:B------:R-:W-:Y:S01]  /*2a10*/  F2FP.F16.F32.PACK_AB R25, R89, R88 ;  /* 0x000000585919723e */ /* 0x000fe200000000ff */
[----:B------:R-:W-:Y:S02]  /*2a20*/  IMAD.MOV.U32 R23, RZ, RZ, RZ ;  /* 0x000000ffff177224 */ /* 0x000fe400078e00ff */
[----:B------:R-:W-:Y:S01]  /*2a30*/  FADD R35, R19, R34 ;  /* 0x0000002213237221 */ /* 0x000fe20000000000 */
[----:B------:R-:W-:Y:S01]  /*2a40*/  FADD R46, R80, R47 ;  /* 0x0000002f502e7221 */ /* 0x000fe20000000000 */
[----:B------:R-:W-:Y:S01]  /*2a50*/  F2FP.F16.F32.PACK_AB R27, R91, R90 ;  /* 0x0000005a5b1b723e */ /* 0x000fe200000000ff */
[----:B------:R-:W2:Y:S01]  /*2a60*/  MUFU.EX2 R32, R32 ;  /* 0x0000002000207308 */ /* 0x000ea20000000800 */
[----:B------:R-:W-:Y:S01]  /*2a70*/  FADD R34, R30, R35 ;  /* 0x000000231e227221 */ /* 0x000fe20000000000 */
[----:B------:R-:W-:Y:S01]  /*2a80*/  FADD R47, R81, R46 ;  /* 0x0000002e512f7221 */ /* 0x000fe20000000000 */
[----:B------:R-:W-:Y:S01]  /*2a90*/  F2FP.F16.F32.PACK_AB R28, R28, R17 ;  /* 0x000000111c1c723e */ /* 0x000fe200000000ff */
[----:B------:R-:W-:-:S02]  /*2aa0*/  VIADD R122, R2, 0x4000 ;  /* 0x00004000027a7836 */ /* 0x000fc40000000000 */
[----:B------:R-:W-:Y:S01]  /*2ab0*/  FADD R35, R29, R34 ;  /* 0x000000221d237221 */ /* 0x000fe20000000000 */
[----:B------:R-:W-:Y:S01]  /*2ac0*/  FADD R46, R92, R47 ;  /* 0x0000002f5c2e7221 */ /* 0x000fe20000000000 */
[----:B------:R-:W-:Y:S01]  /*2ad0*/  F2FP.F16.F32.PACK_AB R30, R30, R19 ;  /* 0x000000131e1e723e */ /* 0x000fe200000000ff */
[----:B------:R-:W3:Y:S01]  /*2ae0*/  MUFU.EX2 R33, R33 ;  /* 0x0000002100217308 */ /* 0x000ee20000000800 */
[----:B------:R-:W-:Y:S01]  /*2af0*/  FADD R34, R36, R35 ;  /* 0x0000002324227221 */ /* 0x000fe20000000000 */
[----:B------:R-:W-:Y:S01]  /*2b00*/  FADD R47, R93, R46 ;  /* 0x0000002e5d2f7221 */ /* 0x000fe20000000000 */
[----:B------:R-:W-:Y:S01]  /*2b10*/  IADD3 R22, R6, 0x4000, RZ ;  /* 0x0000400006167810 */ /* 0x000fe20007ffe0ff */
[----:B------:R-:W-:Y:S02]  /*2b20*/  VIADD R120, R10, 0x4000 ;  /* 0x000040000a787836 */ /* 0x000fe40000000000 */
[----:B------:R-:W-:Y:S01]  /*2b30*/  FADD R35, R31, R34 ;  /* 0x000000221f237221 */ /* 0x000fe20000000000 */
[----:B-1----:R-:W-:Y:S01]  /*2b40*/  FADD R46, R94, R47 ;  /* 0x0000002f5e2e7221 */ /* 0x002fe20000000000 */
[----:B------:R-:W-:Y:S01]  /*2b50*/  MOV R99, R2 ;  /* 0x0000000200637202 */ /* 0x000fe20000000f00 */
[----:B------:R-:W1:Y:S01]  /*2b60*/  MUFU.EX2 R41, R41 ;  /* 0x0000002900297308 */ /* 0x000e620000000800 */
[----:B------:R-:W-:Y:S01]  /*2b70*/  FADD R35, R40, R35 ;  /* 0x0000002328237221 */ /* 0x000fe20000000000 */
[----:B------:R-:W-:Y:S01]  /*2b80*/  MOV R100, R10 ;  /* 0x0000000a00647202 */ /* 0x000fe20000000f00 */
[----:B------:R-:W-:Y:S01]  /*2b90*/  UIADD3 UR15, UR8, 0x400, URZ ;  /* 0x00000400080f7890 */ /* 0x000fe2000fffe03f */
[----:B------:R-:W-:Y:S01]  /*2ba0*/  MOV R43, R20 ;  /* 0x00000014002b7202 */ /* 0x000fe20000000f00 */
[----:B--2---:R-:W-:Y:S01]  /*2bb0*/  FADD R34, R32, R35 ;  /* 0x0000002320227221 */ /* 0x004fe20000000000 */
[----:B------:R-:W-:Y:S01]  /*2bc0*/  FADD R35, R95, R46 ;  /* 0x0000002e5f237221 */ /* 0x000fe20000000000 */
[----:B------:R-:W-:Y:S01]  /*2bd0*/  MOV R42, R22 ;  /* 0x00000016002a7202 */ /* 0x000fe20000000f00 */
[----:B------:R-:W2:Y:S01]  /*2be0*/  MUFU.EX2 R48, R48 ;  /* 0x0000003000307308 */ /* 0x000ea20000000800 */
[C---:B---3--:R-:W-:Y:S01]  /*2bf0*/  FADD R34, R33.reuse, R34 ;  /* 0x0000002221227221 */ /* 0x048fe20000000000 */
[----:B------:R-:W-:Y:S01]  /*2c00*/  FADD R75, R96, R35 ;  /* 0x00000023604b7221 */ /* 0x000fe20000000000 */
[----:B------:R-:W-:Y:S01]  /*2c10*/  F2FP.F16.F32.PACK_AB R32, R33, R32 ;  /* 0x000000202120723e */ /* 0x000fe200000000ff */
[----:B------:R-:W-:Y:S01]  /*2c20*/  USHF.R.U32.HI UR15, URZ, 0x4, UR15 ;  /* 0x000000043f0f7899 */ /* 0x000fe2000801160f */
[----:B------:R-:W-:Y:S01]  /*2c30*/  MOV R38, R122 ;  /* 0x0000007a00267202 */ /* 0x000fe20000000f00 */
[----:B------:R-:W-:Y:S01]  /*2c40*/  ULOP3.LUT UR28, UR14, 0x10000, URZ, 0xfc, !UPT ;  /* 0x000100000e1c7892 */ /* 0x000fe2000f8efc3f */
[----:B------:R-:W-:Y:S01]  /*2c50*/  MOV R39, R120 ;  /* 0x0000007800277202 */ /* 0x000fe20000000f00 */
[----:B------:R3:W4:Y:S01]  /*2c60*/  MUFU.EX2 R84, R50 ;  /* 0x0000003200547308 */ /* 0x0007220000000800 */
[----:B-1----:R-:W-:Y:S01]  /*2c70*/  FADD R35, R41, R34 ;  /* 0x0000002229237221 */ /* 0x002fe20000000000 */
[----:B------:R-:W-:Y:S01]  /*2c80*/  PLOP3.LUT P3, PT, PT, PT, UP0, 0x80, 0x0 ;  /* 0x000000000000781c */ /* 0x000fe20003f6f008 */
[----:B------:R-:W-:Y:S01]  /*2c90*/  ULOP3.LUT UR30, UR15, 0x3fc0, URZ, 0xc0, !UPT ;  /* 0x00003fc00f1e7892 */ /* 0x000fe2000f8ec03f */
[----:B------:R-:W-:Y:S01]  /*2ca0*/  UMOV UR31, 0x40000040 ;  /* 0x40000040001f7882 */ /* 0x000fe20000000000 */
[----:B------:R-:W-:-:S03]  /*2cb0*/  UIADD3 UR32, UR28, 0x2, URZ ;  /* 0x000000021c207890 */ /* 0x000fc6000fffe03f */
[----:B------:R-:W1:Y:S01]  /*2cc0*/  MUFU.EX2 R37, R37 ;  /* 0x0000002500257308 */ /* 0x000e620000000800 */
[----:B---3--:R-:W-:Y:S02]  /*2cd0*/  @!P2 IMAD.MOV.U32 R50, RZ, RZ, 0x1 ;  /* 0x00000001ff32a424 */ /* 0x008fe400078e00ff */
[C---:B--2---:R-:W-:Y:S01]  /*2ce0*/  FADD R46, R48.reuse, R35 ;  /* 0x00000023302e7221 */ /* 0x044fe20000000000 */
[----:B------:R-:W-:Y:S01]  /*2cf0*/  F2FP.F16.F32.PACK_AB R34, R48, R41 ;  /* 0x000000293022723e */ /* 0x000fe200000000ff */
[----:B------:R-:W-:Y:S01]  /*2d00*/  UIADD3 UR34, UR30, 0x80, URZ ;  /* 0x000000801e227890 */ /* 0x000fe2000fffe03f */
[----:B------:R2:W-:Y:S01]  /*2d10*/  @!P2 SYNCS.ARRIVE.TRANS64.ART0 RZ, [UR8+0x18], R50 ;  /* 0x00001832ffffa9a7 */ /* 0x0005e20008500008 */
[----:B------:R1:W-:Y:S01]  /*2d20*/  STSM.16.M88.4 [R97], R24 ;  /* 0x0000001861007844 */ /* 0x0003e20000000200 */
[----:B------:R-:W-:Y:S01]  /*2d30*/  F2FP.F16.F32.PACK_AB R48, R36, R29 ;  /* 0x0000001d2430723e */ /* 0x000fe200000000ff */
[----:B------:R-:W3:Y:S01]  /*2d40*/  MUFU.EX2 R51, R51 ;  /* 0x0000003300337308 */ /* 0x000ee20000000800 */
[----:B----4-:R-:W-:Y:S01]  /*2d50*/  FADD R88, R84, R75 ;  /* 0x0000004b54587221 */ /* 0x010fe20000000000 */
[----:B------:R-:W-:-:S02]  /*2d60*/  UIADD3 UR38, UR30, 0x100, URZ ;  /* 0x000001001e267890 */ /* 0x000fc4000fffe03f */
[----:B------:R-:W-:Y:S01]  /*2d70*/  UIADD3 UR42, UR30, 0x180, URZ ;  /* 0x000001801e2a7890 */ /* 0x000fe2000fffe03f */
[----:B--2---:R-:W-:Y:S01]  /*2d80*/  F2FP.F16.F32.PACK_AB R50, R40, R31 ;  /* 0x0000001f2832723e */ /* 0x004fe200000000ff */
[----:B------:R-:W-:Y:S01]  /*2d90*/  UIADD3 UR46, UR30, 0x200, URZ ;  /* 0x000002001e2e7890 */ /* 0x000fe2000fffe03f */
[----:B------:R-:W-:Y:S01]  /*2da0*/  F2FP.F16.F32.PACK_AB R31, R92, R81 ;  /* 0x000000515c1f723e */ /* 0x000fe200000000ff */
[----:B------:R-:W2:Y:S01]  /*2db0*/  MUFU.EX2 R44, R44 ;  /* 0x0000002c002c7308 */ /* 0x000ea20000000800 */
[----:B------:R-:W-:Y:S02]  /*2dc0*/  UIADD3 UR50, UR30, 0x280, URZ ;  /* 0x000002801e327890 */ /* 0x000fe4000fffe03f */
[----:B------:R-:W-:Y:S02]  /*2dd0*/  UIADD3 UR54, UR30, 0x300, URZ ;  /* 0x000003001e367890 */ /* 0x000fe4000fffe03f */
[----:B------:R-:W-:Y:S01]  /*2de0*/  UIADD3 UR58, UR30, 0x380, URZ ;  /* 0x000003801e3a7890 */ /* 0x000fe2000fffe03f */
[----:B-1----:R-:W-:Y:S01]  /*2df0*/  FADD R25, R37, R46 ;  /* 0x0000002e25197221 */ /* 0x002fe20000000000 */
[----:B------:R-:W-:Y:S01]  /*2e00*/  UIADD3 UR36, UR28, 0x4, URZ ;  /* 0x000000041c247890 */ /* 0x000fe2000fffe03f */
[----:B------:R-:W1:Y:S01]  /*2e10*/  MUFU.EX2 R54, R54 ;  /* 0x0000003600367308 */ /* 0x000e620000000800 */
[C---:B---3--:R-:W-:Y:S01]  /*2e20*/  FADD R29, R51.reuse, R88 ;  /* 0x00000058331d7221 */ /* 0x048fe20000000000 */
[----:B------:R-:W-:Y:S01]  /*2e30*/  F2FP.F16.F32.PACK_AB R33, R51, R84 ;  /* 0x000000543321723e */ /* 0x000fe200000000ff */
[----:B------:R-:W-:Y:S01]  /*2e40*/  UIADD3 UR40, UR28, 0x6, URZ ;  /* 0x000000061c287890 */ /* 0x000fe2000fffe03f */
[----:B------:R-:W-:Y:S01]  /*2e50*/  F2FP.F16.F32.PACK_AB R51, R96, R95 ;  /* 0x0000005f6033723e */ /* 0x000fe200000000ff */
[----:B------:R-:W-:-:S02]  /*2e60*/  UIADD3 UR44, UR28, 0x400, URZ ;  /* 0x000004001c2c7890 */ /* 0x000fc4000fffe03f */
[----:B------:R-:W-:Y:S01]  /*2e70*/  UIADD3 UR48, UR28, 0x402, URZ ;  /* 0x000004021c307890 */ /* 0x000fe2000fffe03f */
[----:B------:R-:W3:Y:S01]  /*2e80*/  MUFU.EX2 R45, R45 ;  /* 0x0000002d002d7308 */ /* 0x000ee20000000800 */
[C---:B--2---:R-:W-:Y:S01]  /*2e90*/  FADD R24, R44.reuse, R25 ;  /* 0x000000192c187221 */ /* 0x044fe20000000000 */
[----:B------:R-:W-:Y:S01]  /*2ea0*/  F2FP.F16.F32.PACK_AB R88, R44, R37 ;  /* 0x000000252c58723e */ /* 0x000fe200000000ff */
[----:B------:R-:W-:Y:S02]  /*2eb0*/  UIADD3 UR52, UR28, 0x404, URZ ;  /* 0x000004041c347890 */ /* 0x000fe4000fffe03f */
[----:B------:R-:W-:Y:S01]  /*2ec0*/  UIADD3 UR56, UR28, 0x406, URZ ;  /* 0x000004061c387890 */ /* 0x000fe2000fffe03f */
[----:B------:R-:W-:Y:S02]  /*2ed0*/  UMOV UR29, 0x40000040 ;  /* 0x40000040001d7882 */ /* 0x000fe40000000000 */
[----:B------:R-:W2:Y:S01]  /*2ee0*/  MUFU.EX2 R55, R55 ;  /* 0x0000003700377308 */ /* 0x000ea20000000800 */
[----:B-1----:R-:W-:Y:S01]  /*2ef0*/  FADD R26, R54, R29 ;  /* 0x0000001d361a7221 */ /* 0x002fe20000000000 */
[----:B------:R-:W-:-:S05]  /*2f00*/  F2FP.F16.F32.PACK_AB R29, R80, R77 ;  /* 0x0000004d501d723e */ /* 0x000fca00000000ff */
[----:B------:R1:W-:Y:S01]  /*2f10*/  STSM.16.M88.4 [R98], R28 ;  /* 0x0000001c62007844 */ /* 0x0003e20000000200 */
[----:B------:R-:W4:Y:S01]  /*2f20*/  MUFU.EX2 R52, R52 ;  /* 0x0000003400347308 */ /* 0x000f220000000800 */
[----:B---3--:R-:W-:-:S07]  /*2f30*/  FADD R25, R45, R24 ;  /* 0x000000182d197221 */ /* 0x008fce0000000000 */
[----:B------:R-:W3:Y:S01]  /*2f40*/  MUFU.EX2 R58, R58 ;  /* 0x0000003a003a7308 */ /* 0x000ee20000000800 */
[C---:B--2---:R-:W-:Y:S01]  /*2f50*/  FADD R27, R55.reuse, R26 ;  /* 0x0000001a371b7221 */ /* 0x044fe20000000000 */
[----:B------:R-:W-:-:S06]  /*2f60*/  F2FP.F16.F32.PACK_AB R35, R55, R54 ;  /* 0x000000363723723e */ /* 0x000fcc00000000ff */
[----:B------:R-:W2:Y:S01]  /*2f70*/  MUFU.EX2 R53, R53 ;  /* 0x0000003500357308 */ /* 0x000ea20000000800 */
[C---:B----4-:R-:W-:Y:S01]  /*2f80*/  FADD R24, R52.reuse, R25 ;  /* 0x0000001934187221 */ /* 0x050fe20000000000 */
[----:B------:R-:W-:-:S06]  /*2f90*/  F2FP.F16.F32.PACK_AB R90, R52, R45 ;  /* 0x0000002d345a723e */ /* 0x000fcc00000000ff */
[----:B------:R-:W4:Y:S01]  /*2fa0*/  MUFU.EX2 R59, R59 ;  /* 0x0000003b003b7308 */ /* 0x000f220000000800 */
[----:B---3--:R-:W-:-:S07]  /*2fb0*/  FADD R26, R58, R27 ;  /* 0x0000001b3a1a7221 */ /* 0x008fce0000000000 */
[----:B------:R-:W3:Y:S01]  /*2fc0*/  MUFU.EX2 R56, R56 ;  /* 0x0000003800387308 */ /* 0x000ee20000000800 */
[----:B--2---:R-:W-:-:S07]  /*2fd0*/  FADD R25, R53, R24 ;  /* 0x0000001835197221 */ /* 0x004fce0000000000 */
        /* <DEDUP_REMOVED lines=8> */
[----:B----4-:R-:W-:-:S07]  /*3060*/  FADD R24, R60, R25 ;  /* 0x000000193c187221 */ /* 0x010fce0000000000 */
[----:B------:R-:W4:Y:S01]  /*3070*/  MUFU.EX2 R66, R66 ;  /* 0x0000004200427308 */ /* 0x000f220000000800 */
[C---:B---3--:R-:W-:Y:S01]  /*3080*/  FADD R25, R63.reuse, R26 ;  /* 0x0000001a3f197221 */ /* 0x048fe20000000000 */
[----:B------:R-:W-:-:S06]  /*3090*/  F2FP.F16.F32.PACK_AB R91, R63, R62 ;  /* 0x0000003e3f5b723e */ /* 0x000fcc00000000ff */
[----:B------:R-:W3:Y:S01]  /*30a0*/  MUFU.EX2 R67, R67 ;  /* 0x0000004300437308 */ /* 0x000ee20000000800 */
[C---:B--2---:R-:W-:Y:S01]  /*30b0*/  FADD R36, R61.reuse, R24 ;  /* 0x000000183d247221 */ /* 0x044fe20000000000 */
[----:B------:R-:W-:-:S06]  /*30c0*/  F2FP.F16.F32.PACK_AB R26, R61, R60 ;  /* 0x0000003c3d1a723e */ /* 0x000fcc00000000ff */
[----:B------:R-:W1:Y:S01]  /*30d0*/  MUFU.EX2 R70, R70 ;  /* 0x0000004600467308 */ /* 0x000e620000000800 */
[----:B----4-:R-:W-:-:S07]  /*30e0*/  FADD R24, R66, R25 ;  /* 0x0000001942187221 */ /* 0x010fce0000000000 */
[----:B------:R-:W2:Y:S01]  /*30f0*/  MUFU.EX2 R71, R71 ;  /* 0x0000004700477308 */ /* 0x000ea20000000800 */
[----:B---3--:R-:W-:Y:S01]  /*3100*/  FADD R25, R67, R24 ;  /* 0x0000001843197221 */ /* 0x008fe20000000000 */
[----:B------:R-:W-:-:S06]  /*3110*/  F2FP.F16.F32.PACK_AB R24, R56, R53 ;  /* 0x000000353818723e */ /* 0x000fcc00000000ff */
[----:B------:R-:W3:Y:S01]  /*3120*/  MUFU.EX2 R57, R57 ;  /* 0x0000003900397308 */ /* 0x000ee20000000800 */
[----:B-1----:R-:W-:Y:S01]  /*3130*/  FADD R28, R70, R25 ;  /* 0x00000019461c7221 */ /* 0x002fe20000000000 */
[----:B------:R-:W-:-:S06]  /*3140*/  F2FP.F16.F32.PACK_AB R25, R67, R66 ;  /* 0x000000424319723e */ /* 0x000fcc00000000ff */
[----:B------:R-:W1:Y:S01]  /*3150*/  MUFU.EX2 R64, R64 ;  /* 0x0000004000407308 */ /* 0x000e620000000800 */
[C---:B--2---:R-:W-:Y:S01]  /*3160*/  F2FP.F16.F32.PACK_AB R27, R71.reuse, R70 ;  /* 0x00000046471b723e */ /* 0x044fe200000000ff */
[----:B------:R-:W-:-:S06]  /*3170*/  FADD R71, R71, R28 ;  /* 0x0000001c47477221 */ /* 0x000fcc0000000000 */
[----:B------:R-:W2:Y:S01]  /*3180*/  MUFU.EX2 R65, R65 ;  /* 0x0000004100417308 */ /* 0x000ea20000000800 */
[----:B---3--:R-:W-:-:S07]  /*3190*/  FADD R29, R57, R36 ;  /* 0x00000024391d7221 */ /* 0x008fce0000000000 */
[----:B------:R-:W-:Y:S01]  /*31a0*/  MUFU.EX2 R68, R68 ;  /* 0x0000004400447308 */ /* 0x000fe20000000800 */
[----:B-1----:R-:W-:-:S07]  /*31b0*/  FADD R28, R64, R29 ;  /* 0x0000001d401c7221 */ /* 0x002fce0000000000 */
[----:B------:R-:W1:Y:S01]  /*31c0*/  MUFU.EX2 R74, R74 ;  /* 0x0000004a004a7308 */ /* 0x000e620000000800 */
[----:B--2---:R-:W-:-:S07]  /*31d0*/  FADD R29, R65, R28 ;  /* 0x0000001c411d7221 */ /* 0x004fce0000000000 */
[----:B------:R2:W3:Y:S08]  /*31e0*/  MUFU.EX2 R47, R49 ;  /* 0x00000031002f7308 */ /* 0x0004f00000000800 */
[----:B------:R-:W4:Y:S01]  /*31f0*/  MUFU.EX2 R78, R78 ;  /* 0x0000004e004e7308 */ /* 0x000f220000000800 */
[----:B--2---:R-:W-:Y:S01]  /*3200*/  F2FP.F16.F32.PACK_AB R49, R94, R93 ;  /* 0x0000005d5e31723e */ /* 0x004fe200000000ff */
[----:B-1----:R-:W-:-:S04]  /*3210*/  FADD R30, R74, R71 ;  /* 0x000000474a1e7221 */ /* 0x002fc80000000000 */
[----:B------:R-:W-:Y:S02]  /*3220*/  STSM.16.M88.4 [R99], R48 ;  /* 0x0000003063007844 */ /* 0x000fe40000000200 */
[----:B------:R-:W1:Y:S01]  /*3230*/  MUFU.EX2 R79, R79 ;  /* 0x0000004f004f7308 */ /* 0x000e620000000800 */
[----:B---3--:R-:W-:Y:S01]  /*3240*/  FADD R31, R47, R30 ;  /* 0x0000001e2f1f7221 */ /* 0x008fe20000000000 */
[----:B------:R2:W-:Y:S04]  /*3250*/  STSM.16.M88.4 [R100], R32 ;  /* 0x0000002064007844 */ /* 0x0005e80000000200 */
[----:B------:R-:W-:Y:S02]  /*3260*/  STSM.16.M88.4 [R43], R88 ;  /* 0x000000582b007844 */ /* 0x000fe40000000200 */
[----:B------:R-:W-:Y:S01]  /*3270*/  MUFU.EX2 R69, R69 ;  /* 0x0000004500457308 */ /* 0x000fe20000000800 */
[----:B----4-:R-:W-:Y:S01]  /*3280*/  FADD R28, R78, R31 ;  /* 0x0000001f4e1c7221 */ /* 0x010fe20000000000 */
[----:B------:R3:W-:Y:S06]  /*3290*/  STSM.16.M88.4 [R42], R24 ;  /* 0x000000182a007844 */ /* 0x0007ec0000000200 */
[----:B------:R-:W3:Y:S01]  /*32a0*/  MUFU.EX2 R72, R72 ;  /* 0x0000004800487308 */ /* 0x000ee20000000800 */
[----:B--2---:R-:W-:-:S02]  /*32b0*/  F2FP.F16.F32.PACK_AB R32, R64, R57 ;  /* 0x000000394020723e */ /* 0x004fc400000000ff */
[----:B------:R-:W-:Y:S02]  /*32c0*/  F2FP.F16.F32.PACK_AB R33, R47, R74 ;  /* 0x0000004a2f21723e */ /* 0x000fe400000000ff */
[C---:B------:R-:W-:Y:S01]  /*32d0*/  F2FP.F16.F32.PACK_AB R34, R68.reuse, R65 ;  /* 0x000000414422723e */ /* 0x040fe200000000ff */
[----:B------:R-:W-:Y:S02]  /*32e0*/  FADD R68, R68, R29 ;  /* 0x0000001d44447221 */ /* 0x000fe40000000000 */
[----:B------:R-:W-:Y:S01]  /*32f0*/  MUFU.EX2 R73, R73 ;  /* 0x0000004900497308 */ /* 0x000fe20000000800 */
[C---:B-1----:R-:W-:Y:S01]  /*3300*/  F2FP.F16.F32.PACK_AB R35, R79.reuse, R78 ;  /* 0x0000004e4f23723e */ /* 0x042fe200000000ff */
[----:B------:R-:W-:-:S04]  /*3310*/  FADD R79, R79, R28 ;  /* 0x0000001c4f4f7221 */ /* 0x000fc80000000000 */
[----:B------:R1:W-:Y:S02]  /*3320*/  STSM.16.M88.4 [R38], R32 ;  /* 0x0000002026007844 */ /* 0x0003e40000000200 */
[----:B------:R-:W2:Y:S01]  /*3330*/  MUFU.EX2 R76, R76 ;  /* 0x0000004c004c7308 */ /* 0x000ea20000000800 */
[----:B---3--:R-:W-:Y:S01]  /*3340*/  F2FP.F16.F32.PACK_AB R24, R72, R69 ;  /* 0x000000454818723e */ /* 0x008fe200000000ff */
[----:B------:R-:W-:-:S04]  /*3350*/  FADD R69, R69, R68 ;  /* 0x0000004445457221 */ /* 0x000fc80000000000 */
[----:B------:R-:W-:Y:S02]  /*3360*/  FADD R72, R72, R69 ;  /* 0x0000004548487221 */ /* 0x000fe40000000000 */
[----:B------:R-:W-:Y:S08]  /*3370*/  MUFU.EX2 R82, R82 ;  /* 0x0000005200527308 */ /* 0x000ff00000000800 */
[----:B------:R-:W-:Y:S01]  /*3380*/  MUFU.EX2 R86, R86 ;  /* 0x0000005600567308 */ /* 0x000fe20000000800 */
[----:B--2---:R-:W-:Y:S01]  /*3390*/  F2FP.F16.F32.PACK_AB R26, R76, R73 ;  /* 0x000000494c1a723e */ /* 0x004fe200000000ff */
[----:B------:R-:W-:-:S04]  /*33a0*/  FADD R73, R73, R72 ;  /* 0x0000004849497221 */ /* 0x000fc80000000000 */
[----:B------:R-:W-:Y:S02]  /*33b0*/  FADD R131, R76, R73 ;  /* 0x000000494c837221 */ /* 0x000fe40000000000 */
[----:B------:R-:W2:Y:S08]  /*33c0*/  MUFU.EX2 R87, R87 ;  /* 0x0000005700577308 */ /* 0x000eb00000000800 */
[----:B------:R-:W3:Y:S01]  /*33d0*/  MUFU.EX2 R83, R83 ;  /* 0x0000005300537308 */ /* 0x000ee20000000800 */
[----:B--2---:R-:W-:-:S02]  /*33e0*/  F2FP.F16.F32.PACK_AB R27, R87, R86 ;  /* 0x00000056571b723e */ /* 0x004fc400000000ff */
[----:B---3--:R-:W-:Y:S01]  /*33f0*/  F2FP.F16.F32.PACK_AB R25, R83, R82 ;  /* 0x000000525319723e */ /* 0x008fe200000000ff */
[----:B------:R-:W-:-:S04]  /*3400*/  FADD R82, R82, R79 ;  /* 0x0000004f52527221 */ /* 0x000fc80000000000 */
[----:B------:R1:W-:Y:S01]  /*3410*/  STSM.16.M88.4 [R39], R24 ;  /* 0x0000001827007844 */ /* 0x0003e20000000200 */
[----:B------:R-:W-:Y:S01]  /*3420*/  FADD R83, R83, R82 ;  /* 0x0000005253537221 */ /* 0x000fe20000000000 */
[----:B------:R2:W-:Y:S06]  /*3430*/  MEMBAR.ALL.CTA ;  /* 0x0000000000007992 */ /* 0x0005ec0000008000 */
[----:B--2---:R-:W2:Y:S01]  /*3440*/  FENCE.VIEW.ASYNC.S ;  /* 0x00000000000073c6 */ /* 0x004ea20000000000 */
[----:B------:R-:W-:-:S04]  /*3450*/  FADD R86, R86, R83 ;  /* 0x0000005356567221 */ /* 0x000fc80000000000 */
[----:B------:R-:W-:Y:S01]  /*3460*/  FADD R133, R87, R86 ;  /* 0x0000005657857221 */ /* 0x000fe20000000000 */
[----:B--2---:R-:W-:Y:S01]  /*3470*/  NOP ;  /* 0x0000000000007918 */ /* 0x004fe20000000000 */
[----:B------:R-:W-:Y:S05]  /*3480*/  @!P3 BRA `(.L_x_14) ;  /* 0x0000001800acb947 */ /* 0x000fea0003800000 */
[----:B------:R-:W-:Y:S01]  /*3490*/  IMAD.MOV.U32 R132, RZ, RZ, R124 ;  /* 0x000000ffff847224 */ /* 0x000fe200078e007c */
[----:B------:R-:W-:Y:S01]  /*34a0*/  UIADD3 UR15, -UR9, URZ, URZ ;  /* 0x0000003f090f7290 */ /* 0x000fe2000fffe13f */
[----:B------:R-:W-:Y:S01]  /*34b0*/  IMAD.MOV.U32 R136, RZ, RZ, R5 ;  /* 0x000000ffff887224 */ /* 0x000fe200078e0005 */
[----:B------:R-:W-:Y:S01]  /*34c0*/  UPLOP3.LUT UP0, UPT, UPT, UPT, UPT, 0x40, 0x0 ;  /* 0x000000000000789c */ /* 0x000fe20003f0e870 */
[----:B------:R-:W-:Y:S01]  /*34d0*/  IMAD.MOV.U32 R130, RZ, RZ, RZ ;  /* 0x000000ffff827224 */ /* 0x000fe200078e00ff */
[----:B------:R-:W-:-:S09]  /*34e0*/  ULDC UR14, c[0x0][0x480] ;  /* 0x00012000000e7ab9 */ /* 0x000fd20000000800 */
.L_x_19:
[----:B--2---:R-:W2:Y:S01]  /*34f0*/  S2UR UR13, SR_CgaCtaId ;  /* 0x00000000000d79c3 */ /* 0x004ea20000008800 */
[----:B------:R-:W-:Y:S01]  /*3500*/  UMOV UR8, 0x400 ;  /* 0x0000040000087882 */ /* 0x000fe20000000000 */
[----:B------:R-:W-:-:S05]  /*3510*/  LOP3.LUT R127, R130, 0x1, RZ, 0x3c, !PT ;  /* 0x00000001827f7812 */ /* 0x000fca00078e3cff */
[----:B------:R-:W-:Y:S01]  /*3520*/  IMAD.U32 R5, R127, -0x80000000, RZ ;  /* 0x800000007f057824 */ /* 0x000fe200078e00ff */
[----:B--2---:R-:W-:-:S09]  /*3530*/  ULEA UR8, UR13, UR8, 0x18 ;  /* 0x000000080d087291 */ /* 0x004fd2000f8ec03f */
[----:B------:R-:W2:Y:S02]  /*3540*/  SYNCS.PHASECHK.TRANS64.TRYWAIT P2, [UR8+0x10], R5 ;  /* 0x00001005ff0075a7 */ /* 0x000ea40008040148 */
[----:B--2---:R-:W-:Y:S05]  /*3550*/  @P2 BRA `(.L_x_15) ;  /* 0x00000000000c2947 */ /* 0x004fea0003800000 */
[----:B-1----:R-:W-:-:S04]  /*3560*/  SHF.L.U32 R24, R127, 0x1f, RZ ;  /* 0x0000001f7f187819 */ /* 0x002fc800000006ff */
[----:B------:R-:W1:Y:S02]  /*3570*/  SYNCS.PHASECHK.TRANS64.TRYWAIT P2, [UR8+0x10], R24 ;  /* 0x00001018ff0075a7 */ /* 0x000e640008040148 */
[----:B-1----:R-:W-:Y:S05]  /*3580*/  @!P2 BRA `(.L_x_16) ;  /* 0x000000240044a947 */ /* 0x002fea0003800000 */
.L_x_15:
[----:B------:R2:W-:Y:S01]  /*3590*/  BAR.SYNC.DEFER_BLOCKING R128, 0x100 ;  /* 0x000400800000751d */ /* 0x0005e20000010000 */
[----:B------:R-:W-:-:S05]  /*35a0*/  IMAD.U32 R134, R130, -0x80000000, RZ ;  /* 0x8000000082867824 */ /* 0x000fca00078e00ff */
[----:B-1----:R-:W-:-:S06]  /*35b0*/  WARPGROUP.ARRIVE ;  /* 0x00000000000079c5 */ /* 0x002fcc0000000000 */
[----:B------:R-:W-:-:S12]  /*35c0*/  HGMMA.64x128x16.F32 R24, gdesc[UR4], RZ, !UPT ;  /* 0x01e00000041879f0 */ /* 0x000fd8000c7008ff */
[----:B------:R-:W-:-:S12]  /*35d0*/  HGMMA.64x128x16.F32 R24, gdesc[UR16], R24 ;  /* 0x01e00000101879f0 */ /* 0x000fd80008700818 */
[----:B------:R-:W-:-:S12]  /*35e0*/  HGMMA.64x128x16.F32 R24, gdesc[UR20], R24 ;  /* 0x01e00000141879f0 */ /* 0x000fd80008700818 */
[----:B------:R-:W-:Y:S01]  /*35f0*/  HGMMA.64x128x16.F32 R24, gdesc[UR24], R24, gsb0 ;  /* 0x01e00000181879f0 */ /* 0x000fe20008000818 */
[----:B------:R-:W1:Y:S02]  /*3600*/  SYNCS.PHASECHK.TRANS64.TRYWAIT P2, [UR8+0x20], R134 ;  /* 0x00002086ff0075a7 */ /* 0x000e640008040148 */
[----:B-12---:R-:W-:Y:S05]  /*3610*/  @P2 BRA `(.L_x_17) ;  /* 0x0000000000082947 */ /* 0x006fea0003800000 */
[----:B------:R-:W1:Y:S02]  /*3620*/  SYNCS.PHASECHK.TRANS64.TRYWAIT P2, [UR8+0x20], R134 ;  /* 0x00002086ff0075a7 */ /* 0x000e640008040148 */
[----:B-1----:R-:W-:Y:S05]  /*3630*/  @!P2 BRA `(.L_x_18) ;  /* 0x000000240034a947 */ /* 0x002fea0003800000 */
.L_x_17:
[----:B------:R-:W-:Y:S01]  /*3640*/  WARPGROUP.ARRIVE ;  /* 0x00000000000079c5 */ /* 0x000fe20000000000 */
[----:B------:R-:W-:Y:S01]  /*3650*/  UMOV UR13, UR14 ;  /* 0x0000000e000d7c82 */ /* 0x000fe20008000000 */
[----:B------:R-:W-:-:S04]  /*3660*/  UIADD3 UR15, UR15, 0x1, URZ ;  /* 0x000000010f0f7890 */ /* 0x000fc8000fffe03f */
[----:B------:R-:W-:Y:S01]  /*3670*/  HGMMA.64x64x16.F32 R88, gdesc[UR28].tnspB, R88, UP0 ;  /* 0x40e000001c5879f0 */ /* 0x000fe2000bf00858 */
[----:B------:R-:W-:-:S03]  /*3680*/  UPLOP3.LUT UP0, UPT, UPT, UPT, UPT, 0x80, 0x0 ;  /* 0x000000000000789c */ /* 0x000fc60003f0f070 */
[----:B------:R-:W-:Y:S04]  /*3690*/  HGMMA.64x64x16.F32 R88, gdesc[UR32].tnspB, R88 ;  /* 0x40e00000205879f0 */ /* 0x000fe80008700858 */
[----:B------:R-:W-:Y:S04]  /*36a0*/  HGMMA.64x64x16.F32 R88, gdesc[UR36].tnspB, R88 ;  /* 0x40e00000245879f0 */ /* 0x000fe80008700858 */
[----:B------:R-:W-:Y:S04]  /*36b0*/  HGMMA.64x64x16.F32 R88, gdesc[UR40].tnspB, R88 ;  /* 0x40e00000285879f0 */ /* 0x000fe80008700858 */
[----:B------:R-:W-:Y:S04]  /*36c0*/  HGMMA.64x64x16.F32 R88, gdesc[UR44].tnspB, R88 ;  /* 0x40e000002c5879f0 */ /* 0x000fe80008700858 */
[----:B------:R-:W-:Y:S04]  /*36d0*/  HGMMA.64x64x16.F32 R88, gdesc[UR48].tnspB, R88 ;  /* 0x40e00000305879f0 */ /* 0x000fe80008700858 */
[----:B------:R-:W-:Y:S04]  /*36e0*/  HGMMA.64x64x16.F32 R88, gdesc[UR52].tnspB, R88 ;  /* 0x40e00000345879f0 */ /* 0x000fe80008700858 */
[----:B------:R-:W-:Y:S01]  /*36f0*/  HGMMA.64x64x16.F32 R88, gdesc[UR56].tnspB, R88, gsb0 ;  /* 0x40e00000385879f0 */ /* 0x000fe20008000858 */
[----:B------:R2:W-:Y:S06]  /*3700*/  BAR.ARV R129, 0x100 ;  /* 0x000400810000751d */ /* 0x0005ec0000002000 */
[----:B------:R-:W-:-:S02]  /*3710*/  WARPGROUP.DEPBAR.LE gsb0, 0x1 ;  /* 0x00008000000079c5 */ /* 0x000fc40000010100 */
[----:B-1----:R-:W-:Y:S02]  /*3720*/  FMNMX R5, R24, R32, !PT ;  /* 0x0000002018057209 */ /* 0x002fe40007800000 */
        /* <DEDUP_REMOVED lines=62> */
[----:B------:R-:W-:-:S03]  /*3b10*/  FMNMX R137, R137, R132, !PT ;  /* 0x0000008489897209 */ /* 0x000fc60007800000 */
[----:B------:R-:W1:Y:S04]  /*3b20*/  SHFL.BFLY PT, R5, R130, 0x2, 0x1f ;  /* 0x0c401f0082057f89 */ /* 0x000e6800000e0000 */
[----:B------:R-:W3:Y:S01]  /*3b30*/  SHFL.BFLY PT, R124, R137, 0x2, 0x1f ;  /* 0x0c401f00897c7f89 */ /* 0x000ee200000e0000 */
[----:B-1----:R-:W-:Y:S02]  /*3b40*/  FMNMX R134, R130, R5, !PT ;  /* 0x0000000582867209 */ /* 0x002fe40007800000 */
[----:B---3--:R-:W-:-:S03]  /*3b50*/  FMNMX R138, R137, R124, !PT ;  /* 0x0000007c898a7209 */ /* 0x008fc60007800000 */
[----:B------:R-:W1:Y:S04]  /*3b60*/  SHFL.BFLY PT, R5, R134, 0x1, 0x1f ;  /* 0x0c201f0086057f89 */ /* 0x000e6800000e0000 */
[----:B------:R-:W3:Y:S01]  /*3b70*/  SHFL.BFLY PT, R135, R138, 0x1, 0x1f ;  /* 0x0c201f008a877f89 */ /* 0x000ee200000e0000 */
[----:B-1----:R-:W-:Y:S01]  /*3b80*/  FMNMX R5, R134, R5, !PT ;  /* 0x0000000586057209 */ /* 0x002fe20007800000 */
[----:B------:R-:W-:Y:S01]  /*3b90*/  IMAD.MOV.U32 R134, RZ, RZ, R8 ;  /* 0x000000ffff867224 */ /* 0x000fe200078e0008 */
[----:B---3--:R-:W-:Y:S02]  /*3ba0*/  FMNMX R124, R138, R135, !PT ;  /* 0x000000878a7c7209 */ /* 0x008fe40007800000 */
[----:B------:R-:W-:Y:S02]  /*3bb0*/  FSETP.NEU.AND P2, PT, R5, -INF , PT ;  /* 0xff8000000500780b */ /* 0x000fe40003f4d000 */
[----:B------:R-:W-:-:S02]  /*3bc0*/  FSETP.NEU.AND P3, PT, R124, -INF , PT ;  /* 0xff8000007c00780b */ /* 0x000fc40003f6d000 */
[----:B------:R-:W-:Y:S02]  /*3bd0*/  FSEL R135, R5, RZ, P2 ;  /* 0x000000ff05877208 */ /* 0x000fe40001000000 */
[----:B------:R-:W-:Y:S02]  /*3be0*/  FSEL R141, R124, RZ, P3 ;  /* 0x000000ff7c8d7208 */ /* 0x000fe40001800000 */
[----:B------:R-:W-:Y:S01]  /*3bf0*/  ISETP.NE.AND P2, PT, R4, RZ, PT ;  /* 0x000000ff0400720c */ /* 0x000fe20003f45270 */
[C---:B------:R-:W-:Y:S01]  /*3c00*/  FADD R130, -R135.reuse, R136 ;  /* 0x0000008887827221 */ /* 0x040fe20000000100 */
[----:B------:R-:W-:Y:S01]  /*3c10*/  FMUL R135, R135, UR13 ;  /* 0x0000000d87877c20 */ /* 0x000fe20008400000 */
[C---:B------:R-:W-:Y:S01]  /*3c20*/  FADD R132, -R141.reuse, R132 ;  /* 0x000000848d847221 */ /* 0x040fe20000000100 */
[----:B------:R-:W-:Y:S01]  /*3c30*/  FMUL R141, R141, UR13 ;  /* 0x0000000d8d8d7c20 */ /* 0x000fe20008400000 */
[----:B------:R-:W-:Y:S01]  /*3c40*/  FMUL R130, R130, UR13 ;  /* 0x0000000d82827c20 */ /* 0x000fe20008400000 */
[----:B------:R-:W-:Y:S01]  /*3c50*/  FFMA R24, R24, UR13, -R135 ;  /* 0x0000000d18187c23 */ /* 0x000fe20008000887 */
[----:B------:R-:W-:Y:S01]  /*3c60*/  FMUL R132, R132, UR13 ;  /* 0x0000000d84847c20 */ /* 0x000fe20008400000 */
[----:B------:R-:W-:Y:S01]  /*3c70*/  FFMA R26, R26, UR13, -R141 ;  /* 0x0000000d1a1a7c23 */ /* 0x000fe2000800088d */
[----:B------:R-:W-:Y:S01]  /*3c80*/  FFMA R25, R25, UR13, -R135 ;  /* 0x0000000d19197c23 */ /* 0x000fe20008000887 */
[----:B------:R-:W-:Y:S01]  /*3c90*/  MUFU.EX2 R137, R130 ;  /* 0x0000008200897308 */ /* 0x000fe20000000800 */
[----:B------:R-:W-:Y:S01]  /*3ca0*/  FFMA R27, R27, UR13, -R141 ;  /* 0x0000000d1b1b7c23 */ /* 0x000fe2000800088d */
[----:B------:R-:W-:Y:S01]  /*3cb0*/  FFMA R28, R28, UR13, -R135 ;  /* 0x0000000d1c1c7c23 */ /* 0x000fe20008000887 */
[----:B------:R-:W-:Y:S01]  /*3cc0*/  FFMA R30, R30, UR13, -R141 ;  /* 0x0000000d1e1e7c23 */ /* 0x000fe2000800088d */
[----:B------:R-:W-:Y:S01]  /*3cd0*/  FFMA R29, R29, UR13, -R135 ;  /* 0x0000000d1d1d7c23 */ /* 0x000fe20008000887 */
[----:B------:R-:W-:Y:S01]  /*3ce0*/  FFMA R31, R31, UR13, -R141 ;  /* 0x0000000d1f1f7c23 */ /* 0x000fe2000800088d */
[----:B------:R-:W-:Y:S01]  /*3cf0*/  FFMA R32, R32, UR13, -R135 ;  /* 0x0000000d20207c23 */ /* 0x000fe20008000887 */
[----:B------:R-:W-:Y:S01]  /*3d00*/  FFMA R34, R34, UR13, -R141 ;  /* 0x0000000d22227c23 */ /* 0x000fe2000800088d */
[----:B------:R-:W1:Y:S01]  /*3d10*/  MUFU.EX2 R24, R24 ;  /* 0x0000001800187308 */ /* 0x000e620000000800 */
[----:B------:R-:W-:Y:S01]  /*3d20*/  FFMA R33, R33, UR13, -R135 ;  /* 0x0000000d21217c23 */ /* 0x000fe20008000887 */
[----:B------:R-:W-:Y:S01]  /*3d30*/  FFMA R35, R35, UR13, -R141 ;  /* 0x0000000d23237c23 */ /* 0x000fe2000800088d */
[----:B------:R-:W-:Y:S01]  /*3d40*/  FFMA R36, R36, UR13, -R135 ;  /* 0x0000000d24247c23 */ /* 0x000fe20008000887 */
[--C-:B------:R-:W-:Y:S01]  /*3d50*/  FFMA R38, R38, UR13, -R141.reuse ;  /* 0x0000000d26267c23 */ /* 0x100fe2000800088d */
[--C-:B------:R-:W-:Y:S01]  /*3d60*/  FFMA R140, R87, UR13, -R141.reuse ;  /* 0x0000000d578c7c23 */ /* 0x100fe2000800088d */
[----:B------:R-:W-:Y:S01]  /*3d70*/  FFMA R142, R83, UR13, -R141 ;  /* 0x0000000d538e7c23 */ /* 0x000fe2000800088d */
[----:B------:R-:W-:Y:S01]  /*3d80*/  FFMA R37, R37, UR13, -R135 ;  /* 0x0000000d25257c23 */ /* 0x000fe20008000887 */
[----:B------:R3:W-:Y:S01]  /*3d90*/  MUFU.EX2 R139, R132 ;  /* 0x00000084008b7308 */ /* 0x0007e20000000800 */
[----:B------:R-:W-:Y:S01]  /*3da0*/  FFMA R39, R39, UR13, -R141 ;  /* 0x0000000d27277c23 */ /* 0x000fe2000800088d */
[----:B------:R-:W-:Y:S01]  /*3db0*/  FFMA R40, R40, UR13, -R135 ;  /* 0x0000000d28287c23 */ /* 0x000fe20008000887 */
[----:B------:R-:W-:Y:S01]  /*3dc0*/  FFMA R42, R42, UR13, -R141 ;  /* 0x0000000d2a2a7c23 */ /* 0x000fe2000800088d */
[----:B------:R-:W-:Y:S01]  /*3dd0*/  FFMA R41, R41, UR13, -R135 ;  /* 0x0000000d29297c23 */ /* 0x000fe20008000887 */
[----:B------:R-:W-:Y:S01]  /*3de0*/  FFMA R43, R43, UR13, -R141 ;  /* 0x0000000d2b2b7c23 */ /* 0x000fe2000800088d */
[----:B------:R-:W-:Y:S01]  /*3df0*/  FFMA R44, R44, UR13, -R135 ;  /* 0x0000000d2c2c7c23 */ /* 0x000fe20008000887 */
[----:B------:R-:W-:Y:S01]  /*3e00*/  FFMA R46, R46, UR13, -R141 ;  /* 0x0000000d2e2e7c23 */ /* 0x000fe2000800088d */
[----:B------:R-:W4:Y:S01]  /*3e10*/  MUFU.EX2 R26, R26 ;  /* 0x0000001a001a7308 */ /* 0x000f220000000800 */
[----:B---3--:R-:W-:Y:S01]  /*3e20*/  @!P2 MOV R132, 0x1 ;  /* 0x000000010084a802 */ /* 0x008fe20000000f00 */
[----:B------:R-:W-:Y:S01]  /*3e30*/  FFMA R45, R45, UR13, -R135 ;  /* 0x0000000d2d2d7c23 */ /* 0x000fe20008000887 */
[----:B------:R-:W-:Y:S01]  /*3e40*/  FFMA R47, R47, UR13, -R141 ;  /* 0x0000000d2f2f7c23 */ /* 0x000fe2000800088d */
[----:B------:R-:W-:Y:S01]  /*3e50*/  FFMA R48, R48, UR13, -R135 ;  /* 0x0000000d30307c23 */ /* 0x000fe20008000887 */
[----:B------:R3:W-:Y:S01]  /*3e60*/  @!P2 SYNCS.ARRIVE.TRANS64.ART0 RZ, [UR8+0x18], R132 ;  /* 0x00001884ffffa9a7 */ /* 0x0007e20008500008 */
[----:B------:R-:W-:-:S02]  /*3e70*/  WARPGROUP.DEPBAR.LE gsb0, 0x0 ;  /* 0x00008000000079c5 */ /* 0x000fc40000010000 */
[----:B------:R-:W5:Y:S01]  /*3e80*/  MUFU.EX2 R25, R25 ;  /* 0x0000001900197308 */ /* 0x000f620000000800 */
[----:B------:R-:W-:Y:S01]  /*3e90*/  FFMA R50, R50, UR13, -R141 ;  /* 0x0000000d32327c23 */ /* 0x000fe2000800088d */
[----:B------:R-:W-:Y:S01]  /*3ea0*/  FFMA R49, R49, UR13, -R135 ;  /* 0x0000000d31317c23 */ /* 0x000fe20008000887 */
[----:B------:R-:W-:Y:S01]  /*3eb0*/  FFMA R51, R51, UR13, -R141 ;  /* 0x0000000d33337c23 */ /* 0x000fe2000800088d */
[----:B------:R-:W-:Y:S01]  /*3ec0*/  FFMA R52, R52, UR13, -R135 ;  /* 0x0000000d34347c23 */ /* 0x000fe20008000887 */
[----:B---3--:R-:W-:Y:S02]  /*3ed0*/  @!P2 IMAD.MOV.U32 R132, RZ, RZ, 0x1 ;  /* 0x00000001ff84a424 */ /* 0x008fe400078e00ff */
[----:B------:R-:W-:Y:S01]  /*3ee0*/  FFMA R54, R54, UR13, -R141 ;  /* 0x0000000d36367c23 */ /* 0x000fe2000800088d */
[----:B------:R-:W-:Y:S01]  /*3ef0*/  FFMA R53, R53, UR13, -R135 ;  /* 0x0000000d35357c23 */ /* 0x000fe20008000887 */
[----:B------:R-:W3:Y:S01]  /*3f00*/  MUFU.EX2 R27, R27 ;  /* 0x0000001b001b7308 */ /* 0x000ee20000000800 */
[----:B------:R1:W-:Y:S01]  /*3f10*/  @!P2 SYNCS.ARRIVE.TRANS64.ART0 RZ, [UR8+0x28], R132 ;  /* 0x00002884ffffa9a7 */ /* 0x0003e20008500008 */
[----:B------:R-:W-:Y:S01]  /*3f20*/  FFMA R55, R55, UR13, -R141 ;  /* 0x0000000d37377c23 */ /* 0x000fe2000800088d */
[----:B------:R-:W-:Y:S01]  /*3f30*/  FFMA R56, R56, UR13, -R135 ;  /* 0x0000000d38387c23 */ /* 0x000fe20008000887 */
[----:B------:R-:W-:Y:S01]  /*3f40*/  FFMA R58, R58, UR13, -R141 ;  /* 0x0000000d3a3a7c23 */ /* 0x000fe2000800088d */
[----:B------:R-:W-:Y:S01]  /*3f50*/  FFMA R57, R57, UR13, -R135 ;  /* 0x0000000d39397c23 */ /* 0x000fe20008000887 */
[----:B------:R-:W-:Y:S01]  /*3f60*/  FFMA R59, R59, UR13, -R141 ;  /* 0x0000000d3b3b7c23 */ /* 0x000fe2000800088d */
[----:B------:R-:W-:Y:S01]  /*3f70*/  FFMA R60, R60, UR13, -R135 ;  /* 0x0000000d3c3c7c23 */ /* 0x000fe20008000887 */
[----:B------:R-:W2:Y:S01]  /*3f80*/  MUFU.EX2 R28, R28 ;  /* 0x0000001c001c7308 */ /* 0x000ea20000000800 */
[----:B-1----:R-:W-:Y:S01]  /*3f90*/  FFMA R132, R137, R131, R24 ;  /* 0x0000008389847223 */ /* 0x002fe20000000018 */
[--C-:B------:R-:W-:Y:S01]  /*3fa0*/  FFMA R131, R86, UR13, -R141.reuse ;  /* 0x0000000d56837c23 */ /* 0x100fe2000800088d */
[----:B----4-:R-:W-:Y:S01]  /*3fb0*/  FFMA R86, R139, R133, R26 ;  /* 0x000000858b567223 */ /* 0x010fe2000000001a */
[----:B------:R-:W-:Y:S01]  /*3fc0*/  FFMA R62, R62, UR13, -R141 ;  /* 0x0000000d3e3e7c23 */ /* 0x000fe2000800088d */
[C---:B-----5:R-:W-:Y:S01]  /*3fd0*/  FADD R87, R25.reuse, R132 ;  /* 0x0000008419577221 */ /* 0x060fe20000000000 */
[----:B------:R-:W-:Y:S01]  /*3fe0*/  F2FP.F16.F32.PACK_AB R132, R25, R24 ;  /* 0x000000181984723e */ /* 0x000fe200000000ff */
[----:B------:R-:W-:Y:S01]  /*3ff0*/  FFMA R61, R61, UR13, -R135 ;  /* 0x0000000d3d3d7c23 */ /* 0x000fe20008000887 */
[----:B------:R-:W1:Y:S01]  /*4000*/  MUFU.EX2 R30, R30 ;  /* 0x0000001e001e7308 */ /* 0x000e620000000800 */
[----:B---3--:R-:W-:Y:S01]  /*4010*/  FADD R83, R27, R86 ;  /* 0x000000561b537221 */ /* 0x008fe20000000000 */
[----:B------:R-:W-:Y:S01]  /*4020*/  FFMA R63, R63, UR13, -R141 ;  /* 0x0000000d3f3f7c23 */ /* 0x000fe2000800088d */
[----:B------:R-:W-:Y:S01]  /*4030*/  FFMA R64, R64, UR13, -R135 ;  /* 0x0000000d40407c23 */ /* 0x000fe20008000887 */
[----:B------:R-:W-:Y:S01]  /*4040*/  FFMA R66, R66, UR13, -R141 ;  /* 0x0000000d42427c23 */ /* 0x000fe2000800088d */
[--C-:B------:R-:W-:Y:S01]  /*4050*/  FFMA R65, R65, UR13, -R135.reuse ;  /* 0x0000000d41417c23 */ /* 0x100fe20008000887 */
[--C-:B------:R-:W-:Y:S01]  /*4060*/  FFMA R68, R68, UR13, -R135.reuse ;  /* 0x0000000d44447c23 */ /* 0x100fe20008000887 */
[----:B------:R-:W-:Y:S01]  /*4070*/  FFMA R69, R69, UR13, -R135 ;  /* 0x0000000d45457c23 */ /* 0x000fe20008000887 */
[----:B------:R-:W3:Y:S01]  /*4080*/  MUFU.EX2 R29, R29 ;  /* 0x0000001d001d7308 */ /* 0x000ee20000000800 */
[----:B--2---:R-:W-:Y:S01]  /*4090*/  FADD R86, R28, R87 ;  /* 0x000000571c567221 */ /* 0x004fe20000000000 */
[----:B------:R-:W-:Y:S01]  /*40a0*/  FFMA R87, R82, UR13, -R141 ;  /* 0x0000000d52577c23 */ /* 0x000fe2000800088d */
[--C-:B------:R-:W-:Y:S01]  /*40b0*/  FFMA R72, R72, UR13, -R135.reuse ;  /* 0x0000000d48487c23 */ /* 0x100fe20008000887 */
[--C-:B------:R-:W-:Y:S01]  /*40c0*/  FFMA R73, R73, UR13, -R135.reuse ;  /* 0x0000000d49497c23 */ /* 0x100fe20008000887 */
[--C-:B------:R-:W-:Y:S01]  /*40d0*/  FFMA R76, R76, UR13, -R135.reuse ;  /* 0x0000000d4c4c7c23 */ /* 0x100fe20008000887 */
[--C-:B------:R-:W-:Y:S01]  /*40e0*/  FFMA R77, R77, UR13, -R135.reuse ;  /* 0x0000000d4d4d7c23 */ /* 0x100fe20008000887 */
[----:B------:R-:W-:Y:S01]  /*40f0*/  FFMA R80, R80, UR13, -R135 ;  /* 0x0000000d50507c23 */ /* 0x000fe20008000887 */
[----:B------:R-:W2:Y:S01]  /*4100*/  MUFU.EX2 R31, R31 ;  /* 0x0000001f001f7308 */ /* 0x000ea20000000800 */
[----:B-1----:R-:W-:Y:S01]  /*4110*/  FADD R82, R30, R83 ;  /* 0x000000531e527221 */ /* 0x002fe20000000000 */
[--C-:B------:R-:W-:Y:S01]  /*4120*/  FFMA R81, R81, UR13, -R135.reuse ;  /* 0x0000000d51517c23 */ /* 0x100fe20008000887 */
[--C-:B------:R-:W-:Y:S01]  /*4130*/  FFMA R84, R84, UR13, -R135.reuse ;  /* 0x0000000d54547c23 */ /* 0x100fe20008000887 */
[----:B------:R-:W-:Y:S01]  /*4140*/  FFMA R85, R85, UR13, -R135 ;  /* 0x0000000d55557c23 */ /* 0x000fe20008000887 */
[----:B------:R-:W-:Y:S01]  /*4150*/  FFMA R67, R67, UR13, -R141 ;  /* 0x0000000d43437c23 */ /* 0x000fe2000800088d */
[----:B------:R-:W-:-:S02]  /*4160*/  IMAD.MOV.U32 R135, RZ, RZ, RZ ;  /* 0x000000ffff877224 */ /* 0x000fc400078e00ff */
[--C-:B------:R-:W-:Y:S01]  /*4170*/  FFMA R70, R70, UR13, -R141.reuse ;  /* 0x0000000d46467c23 */ /* 0x100fe2000800088d */
[----:B------:R-:W1:Y:S01]  /*4180*/  MUFU.EX2 R32, R32 ;  /* 0x0000002000207308 */ /* 0x000e620000000800 */
[----:B---3--:R-:W-:Y:S01]  /*4190*/  FADD R83, R29, R86 ;  /* 0x000000561d537221 */ /* 0x008fe20000000000 */
[--C-:B------:R-:W-:Y:S01]  /*41a0*/  FFMA R86, R79, UR13, -R141.reuse ;  /* 0x0000000d4f567c23 */ /* 0x100fe2000800088d */
[----:B------:R-:W-:Y:S01]  /*41b0*/  MOV R143, R134 ;  /* 0x00000086008f7202 */ /* 0x000fe20000000f00 */
[----:B------:R-:W-:Y:S02]  /*41c0*/  IMAD.MOV.U32 R134, RZ, RZ, R6 ;  /* 0x000000ffff867224 */ /* 0x000fe400078e0006 */
[----:B------:R-:W-:Y:S01]  /*41d0*/  FFMA R71, R71, UR13, -R141 ;  /* 0x0000000d47477c23 */ /* 0x000fe2000800088d */
[----:B------:R-:W-:Y:S01]  /*41e0*/  IMAD.MOV.U32 R135, RZ, RZ, RZ ;  /* 0x000000ffff877224 */ /* 0x000fe200078e00ff */
[----:B------:R-:W-:Y:S01]  /*41f0*/  ISETP.NE.AND P3, PT, RZ, UR15, PT ;  /* 0x0000000fff007c0c */ /* 0x000fe2000bf65270 */
[----:B------:R-:W3:Y:S01]  /*4200*/  MUFU.EX2 R34, R34 ;  /* 0x0000002200227308 */ /* 0x000ee20000000800 */
[----:B--2---:R-:W-:Y:S01]  /*4210*/  FADD R79, R31, R82 ;  /* 0x000000521f4f7221 */ /* 0x004fe20000000000 */
[----:B------:R-:W-:Y:S01]  /*4220*/  FMUL R117, R117, R137 ;  /* 0x0000008975757220 */ /* 0x000fe20000400000 */
[----:B------:R-:W-:Y:S01]  /*4230*/  MOV R144, R134 ;  /* 0x0000008600907202 */ /* 0x000fe20000000f00 */
[----:B------:R-:W-:-:S02]  /*4240*/  IMAD.MOV.U32 R134, RZ, RZ, R2 ;  /* 0x000000ffff867224 */ /* 0x000fc400078e0002 */
[-C--:B------:R-:W-:Y:S01]  /*4250*/  FMUL R116, R116, R137.reuse ;  /* 0x0000008974747220 */ /* 0x080fe20000400000 */
[----:B------:R-:W-:Y:S02]  /*4260*/  IMAD.MOV.U32 R135, RZ, RZ, RZ ;  /* 0x000000ffff877224 */ /* 0x000fe400078e00ff */
[----:B------:R-:W-:Y:S01]  /*4270*/  FMUL R113, R113, R137 ;  /* 0x0000008971717220 */ /* 0x000fe20000400000 */
[----:B------:R-:W2:Y:S01]  /*4280*/  MUFU.EX2 R33, R33 ;  /* 0x0000002100217308 */ /* 0x000ea20000000800 */
[----:B-1----:R-:W-:Y:S01]  /*4290*/  FADD R82, R32, R83 ;  /* 0x0000005320527221 */ /* 0x002fe20000000000 */
[----:B------:R-:W-:Y:S01]  /*42a0*/  FFMA R83, R78, UR13, -R141 ;  /* 0x0000000d4e537c23 */ /* 0x000fe2000800088d */
[----:B------:R-:W-:Y:S01]  /*42b0*/  MOV R145, R134 ;  /* 0x0000008600917202 */ /* 0x000fe20000000f00 */
[----:B------:R-:W-:Y:S01]  /*42c0*/  IMAD.MOV.U32 R135, RZ, RZ, RZ ;  /* 0x000000ffff877224 */ /* 0x000fe200078e00ff */
[----:B------:R-:W-:Y:S01]  /*42d0*/  MOV R134, R10 ;  /* 0x0000000a00867202 */ /* 0x000fe20000000f00 */
[-C--:B------:R-:W-:Y:S01]  /*42e0*/  FMUL R112, R112, R137.reuse ;  /* 0x0000008970707220 */ /* 0x080fe20000400000 */
[----:B------:R-:W-:Y:S01]  /*42f0*/  FMUL R109, R109, R137 ;  /* 0x000000896d6d7220 */ /* 0x000fe20000400000 */
[----:B------:R-:W1:Y:S01]  /*4300*/  MUFU.EX2 R35, R35 ;  /* 0x0000002300237308 */ /* 0x000e620000000800 */
[----:B---3--:R-:W-:Y:S01]  /*4310*/  FADD R78, R34, R79 ;  /* 0x0000004f224e7221 */ /* 0x008fe20000000000 */
[----:B------:R-:W-:Y:S01]  /*4320*/  MOV R146, R134 ;  /* 0x0000008600927202 */ /* 0x000fe20000000f00 */
[----:B------:R-:W-:-:S02]  /*4330*/  IMAD.MOV.U32 R134, RZ, RZ, R20 ;  /* 0x000000ffff867224 */ /* 0x000fc400078e0014 */
[-C--:B------:R-:W-:Y:S01]  /*4340*/  FMUL R108, R108, R137.reuse ;  /* 0x000000896c6c7220 */ /* 0x080fe20000400000 */
[----:B------:R-:W-:Y:S02]  /*4350*/  IMAD.MOV.U32 R135, RZ, RZ, RZ ;  /* 0x000000ffff877224 */ /* 0x000fe400078e00ff */
[-C--:B------:R-:W-:Y:S01]  /*4360*/  FMUL R105, R105, R137.reuse ;  /* 0x0000008969697220 */ /* 0x080fe20000400000 */
[----:B------:R-:W-:Y:S01]  /*4370*/  FMUL R104, R104, R137 ;  /* 0x0000008968687220 */ /* 0x000fe20000400000 */
[----:B------:R-:W3:Y:S01]  /*4380*/  MUFU.EX2 R36, R36 ;  /* 0x0000002400247308 */ /* 0x000ee20000000800 */
[----:B--2---:R-:W-:Y:S01]  /*4390*/  FADD R79, R33, R82 ;  /* 0x00000052214f7221 */ /* 0x004fe20000000000 */
[----:B------:R-:W-:Y:S01]  /*43a0*/  FFMA R82, R75, UR13, -R141 ;  /* 0x0000000d4b527c23 */ /* 0x000fe2000800088d */
[----:B------:R-:W-:Y:S01]  /*43b0*/  MOV R147, R134 ;  /* 0x0000008600937202 */ /* 0x000fe20000000f00 */
[----:B------:R-:W-:Y:S01]  /*43c0*/  IMAD.MOV.U32 R134, RZ, RZ, R22 ;  /* 0x000000ffff867224 */ /* 0x000fe200078e0016 */
[----:B------:R-:W-:Y:S01]  /*43d0*/  F2FP.F16.F32.PACK_AB R32, R33, R32 ;  /* 0x000000202120723e */ /* 0x000fe200000000ff */
[----:B------:R-:W-:-:S02]  /*43e0*/  IMAD.MOV.U32 R135, RZ, RZ, RZ ;  /* 0x000000ffff877224 */ /* 0x000fc400078e00ff */
[-C--:B------:R-:W-:Y:S01]  /*43f0*/  FMUL R101, R101, R137.reuse ;  /* 0x0000008965657220 */ /* 0x080fe20000400000 */
[----:B------:R-:W2:Y:S01]  /*4400*/  MUFU.EX2 R38, R38 ;  /* 0x0000002600267308 */ /* 0x000ea20000000800 */
[C---:B-1----:R-:W-:Y:S01]  /*4410*/  FADD R75, R35.reuse, R78 ;  /* 0x0000004e234b7221 */ /* 0x042fe20000000000 */
[----:B------:R-:W-:Y:S01]  /*4420*/  F2FP.F16.F32.PACK_AB R33, R35, R34 ;  /* 0x000000222321723e */ /* 0x000fe200000000ff */
[----:B------:R-:W-:Y:S01]  /*4430*/  FMUL R100, R100, R137 ;  /* 0x0000008964647220 */ /* 0x000fe20000400000 */
[----:B------:R-:W-:Y:S01]  /*4440*/  MOV R136, R134 ;  /* 0x0000008600887202 */ /* 0x000fe20000000f00 */
[----:B------:R-:W-:Y:S02]  /*4450*/  IMAD.MOV.U32 R134, RZ, RZ, R122 ;  /* 0x000000ffff867224 */ /* 0x000fe400078e007a */
[-C--:B------:R-:W-:Y:S01]  /*4460*/  FMUL R97, R97, R137.reuse ;  /* 0x0000008961617220 */ /* 0x080fe20000400000 */
[----:B------:R-:W-:Y:S01]  /*4470*/  IMAD.MOV.U32 R135, RZ, RZ, RZ ;  /* 0x000000ffff877224 */ /* 0x000fe200078e00ff */
[----:B------:R-:W1:Y:S01]  /*4480*/  MUFU.EX2 R37, R37 ;  /* 0x0000002500257308 */ /* 0x000e620000000800 */
[----:B---3--:R-:W-:Y:S01]  /*4490*/  FADD R78, R36, R79 ;  /* 0x0000004f244e7221 */ /* 0x008fe20000000000 */
[----:B------:R-:W-:Y:S01]  /*44a0*/  FFMA R79, R74, UR13, -R141 ;  /* 0x0000000d4a4f7c23 */ /* 0x000fe2000800088d */
[----:B------:R-:W-:Y:S01]  /*44b0*/  FMUL R96, R96, R137 ;  /* 0x0000008960607220 */ /* 0x000fe20000400000 */
[----:B------:R-:W-:Y:S01]  /*44c0*/  MOV R130, R134 ;  /* 0x0000008600827202 */ /* 0x000fe20000000f00 */
[----:B------:R-:W-:-:S02]  /*44d0*/  IMAD.MOV.U32 R134, RZ, RZ, R120 ;  /* 0x000000ffff867224 */ /* 0x000fc400078e0078 */
[-C--:B------:R-:W-:Y:S01]  /*44e0*/  FMUL R93, R93, R137.reuse ;  /* 0x000000895d5d7220 */ /* 0x080fe20000400000 */
[----:B------:R-:W-:Y:S01]  /*44f0*/  IMAD.MOV.U32 R135, RZ, RZ, RZ ;  /* 0x000000ffff877224 */ /* 0x000fe200078e00ff */
[----:B------:R-:W3:Y:S01]  /*4500*/  MUFU.EX2 R39, R39 ;  /* 0x0000002700277308 */ /* 0x000ee20000000800 */
[----:B--2---:R-:W-:Y:S01]  /*4510*/  FADD R74, R38, R75 ;  /* 0x0000004b264a7221 */ /* 0x004fe20000000000 */
[-C--:B------:R-:W-:Y:S01]  /*4520*/  FMUL R92, R92, R137.reuse ;  /* 0x000000895c5c7220 */ /* 0x080fe20000400000 */
[----:B------:R-:W-:Y:S01]  /*4530*/  FMUL R89, R89, R137 ;  /* 0x0000008959597220 */ /* 0x000fe20000400000 */
[----:B------:R-:W-:Y:S01]  /*4540*/  MOV R138, R134 ;  /* 0x00000086008a7202 */ /* 0x000fe20000000f00 */
[----:B------:R-:W-:Y:S01]  /*4550*/  FMUL R88, R88, R137 ;  /* 0x0000008958587220 */ /* 0x000fe20000400000 */
[----:B------:R-:W-:Y:S01]  /*4560*/  F2FP.F16.F32.PACK_AB R134, R29, R28 ;  /* 0x0000001c1d86723e */ /* 0x000fe200000000ff */
[-C--:B------:R-:W-:Y:S01]  /*4570*/  FMUL R119, R119, R139.reuse ;  /* 0x0000008b77777220 */ /* 0x080fe20000400000 */
[----:B------:R-:W2:Y:S01]  /*4580*/  MUFU.EX2 R40, R40 ;  /* 0x0000002800287308 */ /* 0x000ea20000000800 */
[----:B-1----:R-:W-:Y:S01]  /*4590*/  FADD R75, R37, R78 ;  /* 0x0000004e254b7221 */ /* 0x002fe20000000000 */
[----:B------:R-:W-:Y:S01]  /*45a0*/  F2FP.F16.F32.PACK_AB R135, R31, R30 ;  /* 0x0000001e1f87723e */ /* 0x000fe200000000ff */
[-C--:B------:R-:W-:Y:S01]  /*45b0*/  FMUL R118, R118, R139.reuse ;  /* 0x0000008b76767220 */ /* 0x080fe20000400000 */
[----:B------:R-:W-:Y:S01]  /*45c0*/  F2FP.F16.F32.PACK_AB R34, R37, R36 ;  /* 0x000000242522723e */ /* 0x000fe200000000ff */
[-C--:B------:R-:W-:Y:S01]  /*45d0*/  FMUL R115, R115, R139.reuse ;  /* 0x0000008b73737220 */ /* 0x080fe20000400000 */
[-C--:B------:R-:W-:Y:S01]  /*45e0*/  FMUL R114, R114, R139.reuse ;  /* 0x0000008b72727220 */ /* 0x080fe20000400000 */
[-C--:B------:R-:W-:Y:S01]  /*45f0*/  FMUL R111, R111, R139.reuse ;  /* 0x0000008b6f6f7220 */ /* 0x080fe20000400000 */
[----:B------:R-:W1:Y:S01]  /*4600*/  MUFU.EX2 R42, R42 ;  /* 0x0000002a002a7308 */ /* 0x000e620000000800 */
[C---:B---3--:R-:W-:Y:S01]  /*4610*/  FADD R133, R39.reuse, R74 ;  /* 0x0000004a27857221 */ /* 0x048fe20000000000 */
[----:B------:R-:W-:Y:S01]  /*4620*/  F2FP.F16.F32.PACK_AB R35, R39, R38 ;  /* 0x000000262723723e */ /* 0x000fe200000000ff */
[-C--:B------:R-:W-:Y:S01]  /*4630*/  FMUL R110, R110, R139.reuse ;  /* 0x0000008b6e6e7220 */ /* 0x080fe20000400000 */
[-C--:B------:R-:W-:Y:S01]  /*4640*/  FMUL R107, R107, R139.reuse ;  /* 0x0000008b6b6b7220 */ /* 0x080fe20000400000 */
[-C--:B------:R-:W-:Y:S01]  /*4650*/  FMUL R106, R106, R139.reuse ;  /* 0x0000008b6a6a7220 */ /* 0x080fe20000400000 */
[-C--:B------:R-:W-:Y:S01]  /*4660*/  FMUL R103, R103, R139.reuse ;  /* 0x0000008b67677220 */ /* 0x080fe20000400000 */
[-C--:B------:R-:W-:Y:S01]  /*4670*/  FMUL R102, R102, R139.reuse ;  /* 0x0000008b66667220 */ /* 0x080fe20000400000 */
[----:B------:R-:W3:Y:S01]  /*4680*/  MUFU.EX2 R41, R41 ;  /* 0x0000002900297308 */ /* 0x000ee20000000800 */
[----:B--2---:R-:W-:Y:S01]  /*4690*/  FADD R74, R40, R75 ;  /* 0x0000004b284a7221 */ /* 0x004fe20000000000 */
[-C--:B------:R-:W-:Y:S01]  /*46a0*/  FMUL R99, R99, R139.reuse ;  /* 0x0000008b63637220 */ /* 0x080fe20000400000 */
[-C--:B------:R-:W-:Y:S01]  /*46b0*/  FMUL R98, R98, R139.reuse ;  /* 0x0000008b62627220 */ /* 0x080fe20000400000 */
[-C--:B------:R-:W-:Y:S01]  /*46c0*/  FMUL R95, R95, R139.reuse ;  /* 0x0000008b5f5f7220 */ /* 0x080fe20000400000 */
[-C--:B------:R-:W-:Y:S01]  /*46d0*/  FMUL R94, R94, R139.reuse ;  /* 0x0000008b5e5e7220 */ /* 0x080fe20000400000 */
[-C--:B------:R-:W-:Y:S01]  /*46e0*/  FMUL R91, R91, R139.reuse ;  /* 0x0000008b5b5b7220 */ /* 0x080fe20000400000 */
[----:B------:R-:W-:Y:S01]  /*46f0*/  FMUL R90, R90, R139 ;  /* 0x0000008b5a5a7220 */ /* 0x000fe20000400000 */
[----:B------:R-:W2:Y:S01]  /*4700*/  MUFU.EX2 R43, R43 ;  /* 0x0000002b002b7308 */ /* 0x000ea20000000800 */
[----:B-1----:R-:W-:Y:S01]  /*4710*/  FADD R24, R42, R133 ;  /* 0x000000852a187221 */ /* 0x002fe20000000000 */
[----:B------:R-:W-:-:S05]  /*4720*/  F2FP.F16.F32.PACK_AB R133, R27, R26 ;  /* 0x0000001a1b85723e */ /* 0x000fca00000000ff */
[----:B------:R1:W-:Y:S01]  /*4730*/  STSM.16.M88.4 [R143], R132 ;  /* 0x000000848f007844 */ /* 0x0003e20000000200 */
[----:B------:R-:W4:Y:S01]  /*4740*/  MUFU.EX2 R44, R44 ;  /* 0x0000002c002c7308 */ /* 0x000f220000000800 */
[C---:B---3--:R-:W-:Y:S01]  /*4750*/  FADD R25, R41.reuse, R74 ;  /* 0x0000004a29197221 */ /* 0x048fe20000000000 */
[----:B------:R-:W-:Y:S01]  /*4760*/  F2FP.F16.F32.PACK_AB R40, R41, R40 ;  /* 0x000000282928723e */ /* 0x000fe200000000ff */
[----:B------:R-:W-:Y:S05]  /*4770*/  STSM.16.M88.4 [R144], R32 ;  /* 0x0000002090007844 */ /* 0x000fea0000000200 */
[----:B------:R-:W3:Y:S01]  /*4780*/  MUFU.EX2 R46, R46 ;  /* 0x0000002e002e7308 */ /* 0x000ee20000000800 */
[C---:B--2---:R-:W-:Y:S01]  /*4790*/  FADD R27, R43.reuse, R24 ;  /* 0x000000182b1b7221 */ /* 0x044fe20000000000 */
[----:B------:R-:W-:Y:S01]  /*47a0*/  F2FP.F16.F32.PACK_AB R41, R43, R42 ;  /* 0x0000002a2b29723e */ /* 0x000fe200000000ff */
[----:B-1----:R-:W-:-:S05]  /*47b0*/  IMAD.MOV.U32 R132, RZ, RZ, R124 ;  /* 0x000000ffff847224 */ /* 0x002fca00078e007c */
[----:B------:R-:W1:Y:S01]  /*47c0*/  MUFU.EX2 R45, R45 ;  /* 0x0000002d002d7308 */ /* 0x000e620000000800 */
[----:B----4-:R-:W-:-:S07]  /*47d0*/  FADD R24, R44, R25 ;  /* 0x000000192c187221 */ /* 0x010fce0000000000 */
[----:B------:R-:W2:Y:S01]  /*47e0*/  MUFU.EX2 R47, R47 ;  /* 0x0000002f002f7308 */ /* 0x000ea20000000800 */
[----:B---3--:R-:W-:-:S07]  /*47f0*/  FADD R26, R46, R27 ;  /* 0x0000001b2e1a7221 */ /* 0x008fce0000000000 */
[----:B------:R-:W3:Y:S01]  /*4800*/  MUFU.EX2 R48, R48 ;  /* 0x0000003000307308 */ /* 0x000ee20000000800 */
[C---:B-1----:R-:W-:Y:S01]  /*4810*/  FADD R25, R45.reuse, R24 ;  /* 0x000000182d197221 */ /* 0x042fe20000000000 */
[----:B------:R-:W-:-:S06]  /*4820*/  F2FP.F16.F32.PACK_AB R42, R45, R44 ;  /* 0x0000002c2d2a723e */ /* 0x000fcc00000000ff */
[----:B------:R-:W1:Y:S01]  /*4830*/  MUFU.EX2 R50, R50 ;  /* 0x0000003200327308 */ /* 0x000e620000000800 */
[C---:B--2---:R-:W-:Y:S01]  /*4840*/  FADD R27, R47.reuse, R26 ;  /* 0x0000001a2f1b7221 */ /* 0x044fe20000000000 */
[----:B------:R-:W-:-:S05]  /*4850*/  F2FP.F16.F32.PACK_AB R43, R47, R46 ;  /* 0x0000002e2f2b723e */ /* 0x000fca00000000ff */
[----:B------:R-:W-:Y:S01]  /*4860*/  STSM.16.M88.4 [R145], R40 ;  /* 0x0000002891007844 */ /* 0x000fe20000000200 */
[----:B------:R-:W2:Y:S01]  /*4870*/  MUFU.EX2 R49, R49 ;  /* 0x0000003100317308 */ /* 0x000ea20000000800 */
[----:B---3--:R-:W-:-:S07]  /*4880*/  FADD R24, R48, R25 ;  /* 0x0000001930187221 */ /* 0x008fce0000000000 */
[----:B------:R-:W3:Y:S01]  /*4890*/  MUFU.EX2 R51, R51 ;  /* 0x0000003300337308 */ /* 0x000ee20000000800 */
[----:B-1----:R-:W-:-:S07]  /*48a0*/  FADD R26, R50, R27 ;  /* 0x0000001b321a7221 */ /* 0x002fce0000000000 */
[----:B------:R-:W1:Y:S01]  /*48b0*/  MUFU.EX2 R52, R52 ;  /* 0x0000003400347308 */ /* 0x000e620000000800 */
[C---:B--2---:R-:W-:Y:S01]  /*48c0*/  FADD R25, R49.reuse, R24 ;  /* 0x0000001831197221 */ /* 0x044fe20000000000 */
[----:B------:R-:W-:-:S06]  /*48d0*/  F2FP.F16.F32.PACK_AB R48, R49, R48 ;  /* 0x000000303130723e */ /* 0x000fcc00000000ff */
[----:B------:R-:W2:Y:S01]  /*48e0*/  MUFU.EX2 R54, R54 ;  /* 0x0000003600367308 */ /* 0x000ea20000000800 */
[C---:B---3--:R-:W-:Y:S01]  /*48f0*/  FADD R27, R51.reuse, R26 ;  /* 0x0000001a331b7221 */ /* 0x048fe20000000000 */
[----:B------:R-:W-:-:S06]  /*4900*/  F2FP.F16.F32.PACK_AB R49, R51, R50 ;  /* 0x000000323331723e */ /* 0x000fcc00000000ff */
[----:B------:R-:W3:Y:S01]  /*4910*/  MUFU.EX2 R53, R53 ;  /* 0x0000003500357308 */ /* 0x000ee20000000800 */
[----:B-1----:R-:W-:-:S07]  /*4920*/  FADD R24, R52, R25 ;  /* 0x0000001934187221 */ /* 0x002fce0000000000 */
[----:B------:R-:W1:Y:S01]  /*4930*/  MUFU.EX2 R55, R55 ;  /* 0x0000003700377308 */ /* 0x000e620000000800 */
[----:B--2---:R-:W-:-:S07]  /*4940*/  FADD R26, R54, R27 ;  /* 0x0000001b361a7221 */ /* 0x004fce0000000000 */
[----:B------:R-:W2:Y:S01]  /*4950*/  MUFU.EX2 R56, R56 ;  /* 0x0000003800387308 */ /* 0x000ea20000000800 */
[C---:B---3--:R-:W-:Y:S01]  /*4960*/  FADD R25, R53.reuse, R24 ;  /* 0x0000001835197221 */ /* 0x048fe20000000000 */
[----:B------:R-:W-:-:S06]  /*4970*/  F2FP.F16.F32.PACK_AB R50, R53, R52 ;  /* 0x000000343532723e */ /* 0x000fcc00000000ff */
[----:B------:R-:W3:Y:S01]  /*4980*/  MUFU.EX2 R58, R58 ;  /* 0x0000003a003a7308 */ /* 0x000ee20000000800 */
[C---:B-1----:R-:W-:Y:S01]  /*4990*/  FADD R27, R55.reuse, R26 ;  /* 0x0000001a371b7221 */ /* 0x042fe20000000000 */
[----:B------:R-:W-:-:S05]  /*49a0*/  F2FP.F16.F32.PACK_AB R51, R55, R54 ;  /* 0x000000363733723e */ /* 0x000fca00000000ff */
[----:B------:R-:W-:Y:S01]  /*49b0*/  STSM.16.M88.4 [R146], R48 ;  /* 0x0000003092007844 */ /* 0x000fe20000000200 */
[----:B------:R-:W1:Y:S01]  /*49c0*/  MUFU.EX2 R57, R57 ;  /* 0x0000003900397308 */ /* 0x000e620000000800 */
[----:B--2---:R-:W-:-:S07]  /*49d0*/  FADD R24, R56, R25 ;  /* 0x0000001938187221 */ /* 0x004fce0000000000 */
[----:B------:R-:W2:Y:S01]  /*49e0*/  MUFU.EX2 R59, R59 ;  /* 0x0000003b003b7308 */ /* 0x000ea20000000800 */
[----:B---3--:R-:W-:-:S07]  /*49f0*/  FADD R26, R58, R27 ;  /* 0x0000001b3a1a7221 */ /* 0x008fce0000000000 */
[----:B------:R-:W3:Y:S01]  /*4a00*/  MUFU.EX2 R60, R60 ;  /* 0x0000003c003c7308 */ /* 0x000ee20000000800 */
[C---:B-1----:R-:W-:Y:S01]  /*4a10*/  FADD R25, R57.reuse, R24 ;  /* 0x0000001839197221 */ /* 0x042fe20000000000 */
[----:B------:R-:W-:-:S06]  /*4a20*/  F2FP.F16.F32.PACK_AB R56, R57, R56 ;  /* 0x000000383938723e */ /* 0x000fcc00000000ff */
[----:B------:R-:W1:Y:S01]  /*4a30*/  MUFU.EX2 R62, R62 ;  /* 0x0000003e003e7308 */ /* 0x000e620000000800 */
[C---:B--2---:R-:W-:Y:S01]  /*4a40*/  FADD R27, R59.reuse, R26 ;  /* 0x0000001a3b1b7221 */ /* 0x044fe20000000000 */
[----:B------:R-:W-:-:S06]  /*4a50*/  F2FP.F16.F32.PACK_AB R57, R59, R58 ;  /* 0x0000003a3b39723e */ /* 0x000fcc00000000ff */
        /* <DEDUP_REMOVED lines=9> */
[----:B------:R-:W-:-:S05]  /*4af0*/  F2FP.F16.F32.PACK_AB R59, R63, R62 ;  /* 0x0000003e3f3b723e */ /* 0x000fca00000000ff */
[----:B------:R-:W-:Y:S01]  /*4b00*/  STSM.16.M88.4 [R147], R56 ;  /* 0x0000003893007844 */ /* 0x000fe20000000200 */
        /* <DEDUP_REMOVED lines=9> */
[----:B------:R-:W-:-:S06]  /*4ba0*/  F2FP.F16.F32.PACK_AB R65, R67, R66 ;  /* 0x000000424341723e */ /* 0x000fcc00000000ff */
        /* <DEDUP_REMOVED lines=10> */
[----:B------:R2:W-:Y:S01]  /*4c50*/  STSM.16.M88.4 [R136], R64 ;  /* 0x0000004088007844 */ /* 0x0005e20000000200 */
[----:B------:R-:W4:Y:S01]  /*4c60*/  MUFU.EX2 R73, R73 ;  /* 0x0000004900497308 */ /* 0x000f220000000800 */
[----:B---3--:R-:W-:-:S07]  /*4c70*/  FADD R24, R72, R25 ;  /* 0x0000001948187221 */ /* 0x008fce0000000000 */
[----:B------:R-:W3:Y:S01]  /*4c80*/  MUFU.EX2 R75, R82 ;  /* 0x00000052004b7308 */ /* 0x000ee20000000800 */
[----:B-1----:R-:W-:Y:S01]  /*4c90*/  FADD R26, R74, R27 ;  /* 0x0000001b4a1a7221 */ /* 0x002fe20000000000 */
[----:B--2---:R-:W-:-:S06]  /*4ca0*/  IMAD.MOV.U32 R136, RZ, RZ, R5 ;  /* 0x000000ffff887224 */ /* 0x004fcc00078e0005 */
[----:B------:R-:W1:Y:S01]  /*4cb0*/  MUFU.EX2 R76, R76 ;  /* 0x0000004c004c7308 */ /* 0x000e620000000800 */
[C---:B----4-:R-:W-:Y:S01]  /*4cc0*/  FADD R25, R73.reuse, R24 ;  /* 0x0000001849197221 */ /* 0x050fe20000000000 */
        /* <DEDUP_REMOVED lines=14> */
[----:B------:R1:W-:Y:S01]  /*4db0*/  STSM.16.M88.4 [R130], R72 ;  /* 0x0000004882007844 */ /* 0x0003e20000000200 */
[----:B------:R-:W4:Y:S01]  /*4dc0*/  MUFU.EX2 R81, R81 ;  /* 0x0000005100517308 */ /* 0x000f220000000800 */
[----:B--2---:R-:W-:-:S07]  /*4dd0*/  FADD R24, R80, R25 ;  /* 0x0000001950187221 */ /* 0x004fce0000000000 */
[----:B------:R-:W2:Y:S01]  /*4de0*/  MUFU.EX2 R83, R142 ;  /* 0x0000008e00537308 */ /* 0x000ea20000000800 */
[----:B---3--:R-:W-:Y:S01]  /*4df0*/  FADD R26, R82, R27 ;  /* 0x0000001b521a7221 */ /* 0x008fe20000000000 */
[----:B-1----:R-:W-:-:S06]  /*4e00*/  IMAD.MOV.U32 R130, RZ, RZ, R127 ;  /* 0x000000ffff827224 */ /* 0x002fcc00078e007f */
[----:B------:R-:W-:Y:S01]  /*4e10*/  MUFU.EX2 R84, R84 ;  /* 0x0000005400547308 */ /* 0x000fe20000000800 */
[C---:B----4-:R-:W-:Y:S01]  /*4e20*/  FADD R25, R81.reuse, R24 ;  /* 0x0000001851197221 */ /* 0x050fe20000000000 */
[----:B------:R-:W-:-:S06]  /*4e30*/  F2FP.F16.F32.PACK_AB R80, R81, R80 ;  /* 0x000000505150723e */ /* 0x000fcc00000000ff */
[----:B------:R-:W1:Y:S01]  /*4e40*/  MUFU.EX2 R85, R85 ;  /* 0x0000005500557308 */ /* 0x000e620000000800 */
[C---:B--2---:R-:W-:Y:S01]  /*4e50*/  FADD R27, R83.reuse, R26 ;  /* 0x0000001a531b7221 */ /* 0x044fe20000000000 */
[----:B------:R-:W-:-:S06]  /*4e60*/  F2FP.F16.F32.PACK_AB R81, R83, R82 ;  /* 0x000000525351723e */ /* 0x000fcc00000000ff */
[----:B------:R2:W-:Y:S08]  /*4e70*/  MUFU.EX2 R86, R131 ;  /* 0x0000008300567308 */ /* 0x0005f00000000800 */
[----:B------:R-:W3:Y:S01]  /*4e80*/  MUFU.EX2 R87, R140 ;  /* 0x0000008c00577308 */ /* 0x000ee20000000800 */
[----:B-1----:R-:W-:Y:S01]  /*4e90*/  F2FP.F16.F32.PACK_AB R82, R85, R84 ;  /* 0x000000545552723e */ /* 0x002fe200000000ff */
[----:B------:R-:W-:-:S04]  /*4ea0*/  FADD R84, R84, R25 ;  /* 0x0000001954547221 */ /* 0x000fc80000000000 */
[----:B--2---:R-:W-:Y:S01]  /*4eb0*/  FADD R131, R85, R84 ;  /* 0x0000005455837221 */ /* 0x004fe20000000000 */
[----:B---3--:R-:W-:Y:S01]  /*4ec0*/  F2FP.F16.F32.PACK_AB R83, R87, R86 ;  /* 0x000000565753723e */ /* 0x008fe200000000ff */
[----:B------:R-:W-:-:S04]  /*4ed0*/  FADD R86, R86, R27 ;  /* 0x0000001b56567221 */ /* 0x000fc80000000000 */
[----:B------:R2:W-:Y:S01]  /*4ee0*/  STSM.16.M88.4 [R138], R80 ;  /* 0x000000508a007844 */ /* 0x0005e20000000200 */
[----:B------:R-:W-:Y:S01]  /*4ef0*/  FADD R133, R87, R86 ;  /* 0x0000005657857221 */ /* 0x000fe20000000000 */
[----:B------:R1:W-:Y:S06]  /*4f00*/  MEMBAR.ALL.CTA ;  /* 0x0000000000007992 */ /* 0x0003ec0000008000 */
[----:B-1----:R-:W1:Y:S02]  /*4f10*/  FENCE.VIEW.ASYNC.S ;  /* 0x00000000000073c6 */ /* 0x002e640000000000 */
[----:B-1----:R-:W-:Y:S01]  /*4f20*/  NOP ;  /* 0x0000000000007918 */ /* 0x002fe20000000000 */
[----:B------:R-:W-:Y:S05]  /*4f30*/  @P3 BRA `(.L_x_19) ;  /* 0xffffffe4006c3947 */ /* 0x000fea000383ffff */
.L_x_14:
[----:B------:R-:W-:Y:S01]  /*4f40*/  @!P2 IMAD.MOV.U32 R3, RZ, RZ, 0x1 ;  /* 0x00000001ff03a424 */ /* 0x000fe200078e00ff */
[----:B------:R-:W-:Y:S01]  /*4f50*/  SHF.L.U32 R2, R127, 0x1f, RZ ;  /* 0x0000001f7f027819 */ /* 0x000fe200000006ff */
[----:B------:R-:W-:Y:S02]  /*4f60*/  UISETP.GT.AND UP0, UPT, UR9, URZ, UPT ;  /* 0x0000003f0900728c */ /* 0x000fe4000bf04270 */
[----:B------:R3:W-:Y:S01]  /*4f70*/  @!P2 SYNCS.ARRIVE.TRANS64.ART0 RZ, [UR8+0x8], R3 ;  /* 0x00000803ffffa9a7 */ /* 0x0007e20008500008 */
[----:B------:R-:W4:Y:S02]  /*4f80*/  SYNCS.PHASECHK.TRANS64.TRYWAIT P3, [UR8+0x20], R2 ;  /* 0x00002002ff0075a7 */ /* 0x000f240008060148 */
[----:B---34-:R-:W-:Y:S06]  /*4f90*/  @P3 BRA `(.L_x_20) ;  /* 0x0000000000083947 */ /* 0x018fec0003800000 */
[----:B------:R-:W3:Y:S02]  /*4fa0*/  SYNCS.PHASECHK.TRANS64.TRYWAIT P3, [UR8+0x20], R2 ;  /* 0x00002002ff0075a7 */ /* 0x000ee40008060148 */
[----:B---3--:R-:W-:Y:S05]  /*4fb0*/  @!P3 BRA `(.L_x_21) ;  /* 0x0000000800f0b947 */ /* 0x008fea0003800000 */
.L_x_20:
[----:B------:R-:W-:Y:S01]  /*4fc0*/  WARPGROUP.ARRIVE ;  /* 0x00000000000079c5 */ /* 0x000fe20000000000 */
[----:B------:R-:W4:Y:S01]  /*4fd0*/  SHFL.BFLY PT, R4, R133, 0x1, 0x1f ;  /* 0x0c201f0085047f89 */ /* 0x000f2200000e0000 */
[----:B------:R-:W-:Y:S01]  /*4fe0*/  IMAD.MOV.U32 R9, RZ, RZ, -0x800000 ;  /* 0xff800000ff097424 */ /* 0x000fe200078e00ff */
[----:B------:R-:W-:Y:S01]  /*4ff0*/  ULDC.64 UR4, c[0x0][0x208] ;  /* 0x0000820000047ab9 */ /* 0x000fe20000000a00 */
[----:B------:R-:W-:Y:S01]  /*5000*/  IMAD.MOV.U32 R13, RZ, RZ, RZ ;  /* 0x000000ffff0d7224 */ /* 0x000fe200078e00ff */
[----:B------:R-:W5:Y:S01]  /*5010*/  SHFL.BFLY PT, R2, R131, 0x1, 0x1f ;  /* 0x0c201f0083027f89 */ /* 0x000f6200000e0000 */
[----:B------:R-:W-:Y:S01]  /*5020*/  HGMMA.64x64x16.F32 R88, gdesc[UR28].tnspB, R88, UP0 ;  /* 0x40e000001c5879f0 */ /* 0x000fe2000bf00858 */
[----:B------:R-:W-:Y:S02]  /*5030*/  IMAD.MOV.U32 R15, RZ, RZ, RZ ;  /* 0x000000ffff0f7224 */ /* 0x000fe400078e00ff */
[----:B------:R-:W-:Y:S01]  /*5040*/  IMAD.MOV.U32 R19, RZ, RZ, RZ ;  /* 0x000000ffff137224 */ /* 0x000fe200078e00ff */
[----:B------:R-:W-:Y:S01]  /*5050*/  MOV R12, R12 ;  /* 0x0000000c000c7202 */ /* 0x000fe20000000f00 */
[----:B------:R-:W-:Y:S01]  /*5060*/  IMAD.MOV.U32 R17, RZ, RZ, RZ ;  /* 0x000000ffff117224 */ /* 0x000fe200078e00ff */
[----:B------:R-:W-:-:S02]  /*5070*/  MOV R14, R14 ;  /* 0x0000000e000e7202 */ /* 0x000fc40000000f00 */
[----:B------:R-:W-:Y:S02]  /*5080*/  MOV R18, R18 ;  /* 0x0000001200127202 */ /* 0x000fe40000000f00 */
[----:B------:R-:W-:Y:S01]  /*5090*/  MOV R16, R16 ;  /* 0x0000001000107202 */ /* 0x000fe20000000f00 */
[----:B---34-:R-:W-:Y:S01]  /*50a0*/  FADD R7, R4, R133 ;  /* 0x0000008504077221 */ /* 0x018fe20000000000 */
[----:B-----5:R-:W-:-:S04]  /*50b0*/  FADD R2, R2, R131 ;  /* 0x0000008302027221 */ /* 0x020fc80000000000 */
[----:B------:R-:W3:Y:S04]  /*50c0*/  SHFL.BFLY PT, R8, R7, 0x2, 0x1f ;  /* 0x0c401f0007087f89 */ /* 0x000ee800000e0000 */
[----:B------:R-:W4:Y:S01]  /*50d0*/  SHFL.BFLY PT, R3, R2, 0x2, 0x1f ;  /* 0x0c401f0002037f89 */ /* 0x000f2200000e0000 */
[C---:B---3--:R-:W-:Y:S01]  /*50e0*/  FSETP.NE.AND P4, PT, R7.reuse, -R8, PT ;  /* 0x800000080700720b */ /* 0x048fe20003f85000 */
[----:B------:R-:W-:Y:S01]  /*50f0*/  FADD R8, R7, R8 ;  /* 0x0000000807087221 */ /* 0x000fe20000000000 */
[----:B------:R-:W-:Y:S01]  /*5100*/  IMAD.MOV.U32 R7, RZ, RZ, -0x800000 ;  /* 0xff800000ff077424 */ /* 0x000fe200078e00ff */
[C---:B----4-:R-:W-:Y:S01]  /*5110*/  FSETP.NE.AND P3, PT, R2.reuse, -R3, PT ;  /* 0x800000030200720b */ /* 0x050fe20003f65000 */
[----:B------:R-:W-:-:S05]  /*5120*/  FADD R6, R2, R3 ;  /* 0x0000000302067221 */ /* 0x000fca0000000000 */
[----:B------:R-:W-:-:S04]  /*5130*/  FSEL R10, R6, 1, P3 ;  /* 0x3f800000060a7808 */ /* 0x000fc80001800000 */
[----:B------:R-:W3:Y:S08]  /*5140*/  @P4 MUFU.LG2 R3, R8 ;  /* 0x0000000800034308 */ /* 0x000ef00000000c00 */
[----:B------:R4:W5:Y:S01]  /*5150*/  @P3 MUFU.LG2 R4, R6 ;  /* 0x0000000600043308 */ /* 0x0009620000000c00 */
[----:B------:R-:W-:Y:S07]  /*5160*/  HGMMA.64x64x16.F32 R88, gdesc[UR32].tnspB, R88 ;  /* 0x40e00000205879f0 */ /* 0x000fee0008700858 */
[----:B------:R-:W1:Y:S01]  /*5170*/  MUFU.RCP R2, R10 ;  /* 0x0000000a00027308 */ /* 0x000e620000001000 */
[----:B----4-:R-:W-:Y:S01]  /*5180*/  FSEL R6, R8, 1, P4 ;  /* 0x3f80000008067808 */ /* 0x010fe20002000000 */
[----:B------:R-:W-:-:S02]  /*5190*/  @!P2 IMAD.MOV.U32 R8, RZ, RZ, 0x1 ;  /* 0x00000001ff08a424 */ /* 0x000fc400078e00ff */
[----:B---3--:R-:W-:-:S04]  /*51a0*/  @P4 FFMA R3, R124, UR13, R3 ;  /* 0x0000000d7c034c23 */ /* 0x008fc80008000003 */
[----:B------:R-:W-:Y:S01]  /*51b0*/  @P4 FMUL R9, R3, 0.69314718246459960938 ;  /* 0x3f31721803094820 */ /* 0x000fe20000400000 */
[----:B------:R-:W3:Y:S01]  /*51c0*/  MUFU.RCP R6, R6 ;  /* 0x0000000600067308 */ /* 0x000ee20000001000 */
[----:B-----5:R-:W-:Y:S01]  /*51d0*/  @P3 FFMA R4, R5, UR13, R4 ;  /* 0x0000000d05043c23 */ /* 0x020fe20008000004 */
[----:B------:R-:W-:Y:S03]  /*51e0*/  SHFL.IDX PT, R3, R126, RZ, 0x1c1f ;  /* 0x001c1fff7e037589 */ /* 0x000fe600000e0000 */
[----:B------:R-:W-:Y:S01]  /*51f0*/  @P3 FMUL R7, R4, 0.69314718246459960938 ;  /* 0x3f31721804073820 */ /* 0x000fe20000400000 */
[----:B------:R-:W-:Y:S04]  /*5200*/  SHFL.IDX PT, R5, R126, 0x1, 0x1c1f ;  /* 0x003c1f007e057f89 */ /* 0x000fe800000e0000 */
[----:B------:R-:W-:Y:S01]  /*5210*/  SHFL.IDX PT, R4, R125, 0x1, 0x1c1f ;  /* 0x003c1f007d047f89 */ /* 0x000fe200000e0000 */
[----:B------:R-:W-:Y:S04]  /*5220*/  HGMMA.64x64x16.F32 R88, gdesc[UR36].tnspB, R88 ;  /* 0x40e00000245879f0 */ /* 0x000fe80008700858 */
[----:B------:R-:W-:Y:S04]  /*5230*/  HGMMA.64x64x16.F32 R88, gdesc[UR40].tnspB, R88 ;  /* 0x40e00000285879f0 */ /* 0x000fe80008700858 */
[----:B------:R-:W-:Y:S04]  /*5240*/  HGMMA.64x64x16.F32 R88, gdesc[UR44].tnspB, R88 ;  /* 0x40e000002c5879f0 */ /* 0x000fe80008700858 */
[----:B------:R-:W-:Y:S04]  /*5250*/  HGMMA.64x64x16.F32 R88, gdesc[UR48].tnspB, R88 ;  /* 0x40e00000305879f0 */ /* 0x000fe80008700858 */
[----:B------:R-:W-:Y:S04]  /*5260*/  HGMMA.64x64x16.F32 R88, gdesc[UR52].tnspB, R88 ;  /* 0x40e00000345879f0 */ /* 0x000fe80008700858 */
[----:B------:R-:W-:Y:S03]  /*5270*/  HGMMA.64x64x16.F32 R88, gdesc[UR56].tnspB, R88, gsb0 ;  /* 0x40e00000385879f0 */ /* 0x000fe60008000858 */
[----:B------:R-:W-:-:S02]  /*5280*/  WARPGROUP.DEPBAR.LE gsb0, 0x0 ;  /* 0x00008000000079c5 */ /* 0x000fc40000010000 */
[----:B------:R4:W-:Y:S01]  /*5290*/  @!P2 SYNCS.ARRIVE.TRANS64.ART0 RZ, [UR8+0x28], R8 ;  /* 0x00002808ffffa9a7 */ /* 0x0009e20008500008 */
[-C--:B-1----:R-:W-:Y:S01]  /*52a0*/  FMUL R92, R92, R2.reuse ;  /* 0x000000025c5c7220 */ /* 0x082fe20000400000 */
[-C--:B------:R-:W-:Y:S01]  /*52b0*/  FMUL R93, R93, R2.reuse ;  /* 0x000000025d5d7220 */ /* 0x080fe20000400000 */
        /* <DEDUP_REMOVED lines=13> */
[----:B------:R-:W-:Y:S01]  /*5390*/  FMUL R113, R113, R2 ;  /* 0x0000000271717220 */ /* 0x000fe20000400000 */
[-C--:B---3--:R-:W-:Y:S01]  /*53a0*/  FMUL R90, R90, R6.reuse ;  /* 0x000000065a5a7220 */ /* 0x088fe20000400000 */
[----:B------:R-:W1:Y:S01]  /*53b0*/  SHFL.IDX PT, R2, R125, RZ, 0x1c1f ;  /* 0x001c1fff7d027589 */ /* 0x000e6200000e0000 */
[-C--:B------:R-:W-:Y:S01]  /*53c0*/  FMUL R91, R91, R6.reuse ;  /* 0x000000065b5b7220 */ /* 0x080fe20000400000 */
[-C--:B------:R-:W-:Y:S01]  /*53d0*/  FMUL R94, R94, R6.reuse ;  /* 0x000000065e5e7220 */ /* 0x080fe20000400000 */
[-C--:B------:R-:W-:Y:S01]  /*53e0*/  FMUL R95, R95, R6.reuse ;  /* 0x000000065f5f7220 */ /* 0x080fe20000400000 */
[----:B------:R-:W-:Y:S01]  /*53f0*/  BAR.SYNC.DEFER_BLOCKING 0x1, 0x100 ;  /* 0x0044000000007b1d */ /* 0x000fe20000010000 */
        /* <DEDUP_REMOVED lines=10> */
[----:B------:R-:W-:Y:S01]  /*54a0*/  F2FP.F16.F32.PACK_AB R88, R89, R88 ;  /* 0x000000585958723e */ /* 0x000fe200000000ff */
[-C--:B------:R-:W-:Y:S01]  /*54b0*/  FMUL R118, R118, R6.reuse ;  /* 0x0000000676767220 */ /* 0x080fe20000400000 */
[----:B------:R-:W-:Y:S01]  /*54c0*/  FMUL R119, R119, R6 ;  /* 0x0000000677777220 */ /* 0x000fe20000400000 */
[----:B------:R-:W-:-:S02]  /*54d0*/  F2FP.F16.F32.PACK_AB R89, R91, R90 ;  /* 0x0000005a5b59723e */ /* 0x000fc400000000ff */
[----:B------:R-:W-:Y:S02]  /*54e0*/  F2FP.F16.F32.PACK_AB R96, R97, R96 ;  /* 0x000000606160723e */ /* 0x000fe400000000ff */
[----:B------:R-:W-:Y:S02]  /*54f0*/  F2FP.F16.F32.PACK_AB R90, R93, R92 ;  /* 0x0000005c5d5a723e */ /* 0x000fe400000000ff */
[----:B------:R-:W-:Y:S02]  /*5500*/  F2FP.F16.F32.PACK_AB R91, R95, R94 ;  /* 0x0000005e5f5b723e */ /* 0x000fe400000000ff */
[----:B------:R-:W-:Y:S02]  /*5510*/  F2FP.F16.F32.PACK_AB R104, R105, R104 ;  /* 0x000000686968723e */ /* 0x000fe400000000ff */
[----:B------:R-:W-:Y:S01]  /*5520*/  F2FP.F16.F32.PACK_AB R97, R99, R98 ;  /* 0x000000626361723e */ /* 0x000fe200000000ff */
[----:B------:R4:W-:Y:S01]  /*5530*/  STSM.16.M88.4 [R12], R88 ;  /* 0x000000580c007844 */ /* 0x0009e20000000200 */
[----:B------:R-:W-:-:S02]  /*5540*/  F2FP.F16.F32.PACK_AB R112, R113, R112 ;  /* 0x000000707170723e */ /* 0x000fc400000000ff */
[----:B------:R-:W-:Y:S01]  /*5550*/  F2FP.F16.F32.PACK_AB R98, R101, R100 ;  /* 0x000000646562723e */ /* 0x000fe200000000ff */
[----:B-1----:R4:W-:Y:S01]  /*5560*/  @P1 STG.E desc[UR4][R2.64], R7 ;  /* 0x0000000702001986 */ /* 0x0029e2000c101904 */
[----:B------:R-:W-:Y:S02]  /*5570*/  F2FP.F16.F32.PACK_AB R99, R103, R102 ;  /* 0x000000666763723e */ /* 0x000fe400000000ff */
[----:B------:R-:W-:Y:S01]  /*5580*/  F2FP.F16.F32.PACK_AB R105, R107, R106 ;  /* 0x0000006a6b69723e */ /* 0x000fe200000000ff */
[----:B------:R4:W-:Y:S01]  /*5590*/  @P0 STG.E desc[UR4][R4.64], R9 ;  /* 0x0000000904000986 */ /* 0x0009e2000c101904 */
[----:B------:R-:W-:Y:S02]  /*55a0*/  F2FP.F16.F32.PACK_AB R113, R115, R114 ;  /* 0x000000727371723e */ /* 0x000fe400000000ff */
[----:B------:R-:W-:Y:S01]  /*55b0*/  F2FP.F16.F32.PACK_AB R106, R109, R108 ;  /* 0x0000006c6d6a723e */ /* 0x000fe200000000ff */
[----:B------:R4:W-:Y:S01]  /*55c0*/  STSM.16.M88.4 [R14], R96 ;  /* 0x000000600e007844 */ /* 0x0009e20000000200 */
[----:B------:R-:W-:-:S02]  /*55d0*/  F2FP.F16.F32.PACK_AB R107, R111, R110 ;  /* 0x0000006e6f6b723e */ /* 0x000fc400000000ff */
[----:B------:R-:W-:Y:S02]  /*55e0*/  F2FP.F16.F32.PACK_AB R114, R117, R116 ;  /* 0x000000747572723e */ /* 0x000fe400000000ff */
[----:B------:R-:W-:Y:S01]  /*55f0*/  F2FP.F16.F32.PACK_AB R115, R119, R118 ;  /* 0x000000767773723e */ /* 0x000fe200000000ff */
[----:B------:R4:W-:Y:S04]  /*5600*/  STSM.16.M88.4 [R18], R104 ;  /* 0x0000006812007844 */ /* 0x0009e80000000200 */
[----:B------:R4:W-:Y:S01]  /*5610*/  STSM.16.M88.4 [R16], R112 ;  /* 0x0000007010007844 */ /* 0x0009e20000000200 */
[----:B------:R1:W-:Y:S06]  /*5620*/  MEMBAR.ALL.CTA ;  /* 0x0000000000007992 */ /* 0x0003ec0000008000 */
[----:B-1----:R-:W1:Y:S02]  /*5630*/  FENCE.VIEW.ASYNC.S ;  /* 0x00000000000073c6 */ /* 0x002e640000000000 */
[----:B-1----:R-:W-:Y:S06]  /*5640*/  BAR.ARV 0x1, 0x120 ;  /* 0x0044800000007b1d */ /* 0x002fec0000002000 */
[----:B------:R-:W-:-:S13]  /*5650*/  ISETP.NE.AND P0, PT, R0, 0x4, PT ;  /* 0x000000040000780c */ /* 0x000fda0003f05270 */
[----:B----4-:R-:W-:Y:S05]  /*5660*/  @P0 EXIT ;  /* 0x000000000000094d */ /* 0x010fea0003800000 */
[----:B------:R-:W-:Y:S01]  /*5670*/  BAR.SYNC.DEFER_BLOCKING 0x1, 0x120 ;  /* 0x0044800000007b1d */ /* 0x000fe20000010000 */
[----:B------:R-:W-:-:S05]  /*5680*/  UIADD3 UR8, UR8, 0x4400, URZ ;  /* 0x0000440008087890 */ /* 0x000fca000fffe03f */
[----:B------:R-:W-:Y:S01]  /*5690*/  ULDC.64 UR4, c[0x0][0x198] ;  /* 0x0000660000047ab9 */ /* 0x000fe20000000a00 */
[----:B------:R-:W-:Y:S01]  /*56a0*/  UMOV UR9, URZ ;  /* 0x0000003f00097c82 */ /* 0x000fe20008000000 */
[----:B------:R-:W-:-:S04]  /*56b0*/  UIADD3 UR4, UP0, UR4, 0x1f0, URZ ;  /* 0x000001f004047890 */ /* 0x000fc8000ff1e03f */
[----:B------:R-:W-:-:S09]  /*56c0*/  UIADD3.X UR5, URZ, UR5, URZ, UP0, !UPT ;  /* 0x000000053f057290 */ /* 0x000fd200087fe43f */
[----:B------:R1:W-:Y:S01]  /*56d0*/  UTMASTG.4D [UR8], [UR4], desc[URZ] ;  /* 0x00003f08040073b5 */ /* 0x0003e20008019000 */
[----:B------:R0:W-:Y:S01]  /*56e0*/  UTMACMDFLUSH ;  /* 0x00000000000079b7 */ /* 0x0001e20000000000 */
[----:B------:R-:W-:-:S04]  /*56f0*/  DEPBAR.LE SB0, 0x0 ;  /* 0x000080000000791a */ /* 0x000fc80000000000 */
[----:B-1----:R-:W-:Y:S05]  /*5700*/  EXIT ;  /* 0x000000000000794d */ /* 0x002fea0003800000 */
.L_x_3:
[----:B-1----:R-:W-:Y:S01]  /*5710*/  MOV R5, UR25 ;  /* 0x0000001900057c02 */ /* 0x002fe20008000f00 */
[----:B------:R-:W-:Y:S02]  /*5720*/  IMAD.MOV.U32 R2, RZ, RZ, -0x80000000 ;  /* 0x80000000ff027424 */ /* 0x000fe400078e00ff */
[----:B------:R-:W-:-:S04]  /*5730*/  IMAD.MOV.U32 R3, RZ, RZ, -0x80000000 ;  /* 0x80000000ff037424 */ /* 0x000fc800078e00ff */
[----:B------:R1:W2:Y:S03]  /*5740*/  SYNCS.PHASECHK.TRANS64.TRYWAIT P0, [R5+URZ+0x18], R3 ;  /* 0x00001803050075a7 */ /* 0x0002a6000800017f */
[----:B--2---:R-:W-:Y:S05]  /*5750*/  @!P0 NANOSLEEP.SYNCS 0x989680 ;  /* 0x009896800000895d */ /* 0x004fea0003900000 */
[----:B------:R-:W2:Y:S02]  /*5760*/  @!P0 SYNCS.PHASECHK.TRANS64 P0, [R5+URZ+0x18], R3 ;  /* 0x00001803050085a7 */ /* 0x000ea4000800007f */
[----:B--2---:R-:W-:Y:S05]  /*5770*/  @!P0 BRA `(.L_x_3) ;  /* 0xfffffffc00e48947 */ /* 0x004fea000383ffff */
[----:B------:R-:W-:Y:S05]  /*5780*/  BRA `(.L_x_22) ;  /* 0xffffffac004c7947 */ /* 0x000fea000383ffff */
.L_x_4:
[----:B-1----:R-:W-:Y:S02]  /*5790*/  IMAD.U32 R5, RZ, RZ, UR25 ;  /* 0x00000019ff057e24 */ /* 0x002fe4000f8e00ff */
[----:B------:R-:W-:Y:S02]  /*57a0*/  IMAD.MOV.U32 R2, RZ, RZ, -0x80000000 ;  /* 0x80000000ff027424 */ /* 0x000fe400078e00ff */
[----:B------:R-:W-:-:S04]  /*57b0*/  IMAD.MOV.U32 R3, RZ, RZ, -0x80000000 ;  /* 0x80000000ff037424 */ /* 0x000fc800078e00ff */
[----:B------:R1:W2:Y:S03]  /*57c0*/  SYNCS.PHASECHK.TRANS64.TRYWAIT P0, [R5+URZ+0x8], R3 ;  /* 0x00000803050075a7 */ /* 0x0002a6000800017f */
[----:B--2---:R-:W-:Y:S05]  /*57d0*/  @!P0 NANOSLEEP.SYNCS 0x989680 ;  /* 0x009896800000895d */ /* 0x004fea0003900000 */
[----:B------:R-:W2:Y:S02]  /*57e0*/  @!P0 SYNCS.PHASECHK.TRANS64 P0, [R5+URZ+0x8], R3 ;  /* 0x00000803050085a7 */ /* 0x000ea4000800007f */
[----:B--2---:R-:W-:Y:S05]  /*57f0*/  @!P0 BRA `(.L_x_4) ;  /* 0xfffffffc00e48947 */ /* 0x004fea000383ffff */
[----:B------:R-:W-:Y:S05]  /*5800*/  BRA `(.L_x_23) ;  /* 0xffffffac00747947 */ /* 0x000fea000383ffff */
.L_x_6:
[----:B------:R-:W-:-:S04]  /*5810*/  IMAD.U32 R2, R0, -0x80000000, RZ ;  /* 0x8000000000027824 */ /* 0x000fc800078e00ff */
[----:B------:R-:W-:-:S07]  /*5820*/  IMAD.MOV.U32 R3, RZ, RZ, R2 ;  /* 0x000000ffff037224 */ /* 0x000fce00078e0002 */
.L_x_24:
[----:B-1----:R-:W-:-:S04]  /*5830*/  MOV R7, UR25 ;  /* 0x0000001900077c02 */ /* 0x002fc80008000f00 */
[----:B------:R1:W2:Y:S03]  /*5840*/  SYNCS.PHASECHK.TRANS64.TRYWAIT P0, [R7+URZ+0x18], R3 ;  /* 0x00001803070075a7 */ /* 0x0002a6000800017f */
[----:B--2---:R-:W-:Y:S05]  /*5850*/  @!P0 NANOSLEEP.SYNCS 0x989680 ;  /* 0x009896800000895d */ /* 0x004fea0003900000 */
[----:B------:R-:W2:Y:S02]  /*5860*/  @!P0 SYNCS.PHASECHK.TRANS64 P0, [R7+URZ+0x18], R3 ;  /* 0x00001803070085a7 */ /* 0x000ea4000800007f */
[----:B--2---:R-:W-:Y:S05]  /*5870*/  @!P0 BRA `(.L_x_24) ;  /* 0xfffffffc00ec8947 */ /* 0x004fea000383ffff */
[----:B------:R-:W-:Y:S05]  /*5880*/  BRA `(.L_x_25) ;  /* 0xffffffac00b87947 */ /* 0x000fea000383ffff */
.L_x_7:
[----:B-1----:R-:W-:-:S07]  /*5890*/  IMAD.MOV.U32 R3, RZ, RZ, R2 ;  /* 0x000000ffff037224 */ /* 0x002fce00078e0002 */
.L_x_26:
[----:B-1----:R-:W-:-:S04]  /*58a0*/  IMAD.U32 R5, RZ, RZ, UR25 ;  /* 0x00000019ff057e24 */ /* 0x002fc8000f8e00ff */
[----:B------:R1:W2:Y:S03]  /*58b0*/  SYNCS.PHASECHK.TRANS64.TRYWAIT P0, [R5+URZ+0x28], R3 ;  /* 0x00002803050075a7 */ /* 0x0002a6000800017f */
[----:B--2---:R-:W-:Y:S05]  /*58c0*/  @!P0 NANOSLEEP.SYNCS 0x989680 ;  /* 0x009896800000895d */ /* 0x004fea0003900000 */
[----:B------:R-:W2:Y:S02]  /*58d0*/  @!P0 SYNCS.PHASECHK.TRANS64 P0, [R5+URZ+0x28], R3 ;  /* 0x00002803050085a7 */ /* 0x000ea4000800007f */
[----:B--2---:R-:W-:Y:S05]  /*58e0*/  @!P0 BRA `(.L_x_26) ;  /* 0xfffffffc00ec8947 */ /* 0x004fea000383ffff */
[----:B------:R-:W-:Y:S05]  /*58f0*/  BRA `(.L_x_27) ;  /* 0xffffffac00d87947 */ /* 0x000fea000383ffff */
.L_x_9:
[----:B-1----:R-:W-:-:S07]  /*5900*/  IMAD.MOV.U32 R3, RZ, RZ, R2 ;  /* 0x000000ffff037224 */ /* 0x002fce00078e0002 */
.L_x_28:
[----:B-1----:R-:W-:-:S04]  /*5910*/  IMAD.U32 R5, RZ, RZ, UR25 ;  /* 0x00000019ff057e24 */ /* 0x002fc8000f8e00ff */
[----:B------:R1:W2:Y:S03]  /*5920*/  SYNCS.PHASECHK.TRANS64.TRYWAIT P0, [R5+URZ+0x28], R3 ;  /* 0x00002803050075a7 */ /* 0x0002a6000800017f */
[----:B--2---:R-:W-:Y:S05]  /*5930*/  @!P0 NANOSLEEP.SYNCS 0x989680 ;  /* 0x009896800000895d */ /* 0x004fea0003900000 */
[----:B------:R-:W2:Y:S02]  /*5940*/  @!P0 SYNCS.PHASECHK.TRANS64 P0, [R5+URZ+0x28], R3 ;  /* 0x00002803050085a7 */ /* 0x000ea4000800007f */
[----:B--2---:R-:W-:Y:S05]  /*5950*/  @!P0 BRA `(.L_x_28) ;  /* 0xfffffffc00ec8947 */ /* 0x004fea000383ffff */
[----:B------:R-:W-:Y:S05]  /*5960*/  BRA `(.L_x_29) ;  /* 0xffffffb000007947 */ /* 0x000fea000383ffff */
.L_x_10:
[----:B-1----:R-:W-:-:S07]  /*5970*/  IMAD.MOV.U32 R3, RZ, RZ, R2 ;  /* 0x000000ffff037224 */ /* 0x002fce00078e0002 */
.L_x_30:
[----:B-1----:R-:W-:-:S04]  /*5980*/  IMAD.U32 R5, RZ, RZ, UR25 ;  /* 0x00000019ff057e24 */ /* 0x002fc8000f8e00ff */
[----:B------:R1:W2:Y:S03]  /*5990*/  SYNCS.PHASECHK.TRANS64.TRYWAIT P0, [R5+URZ+0x28], R3 ;  /* 0x00002803050075a7 */ /* 0x0002a6000800017f */
[----:B--2---:R-:W-:Y:S05]  /*59a0*/  @!P0 NANOSLEEP.SYNCS 0x989680 ;  /* 0x009896800000895d */ /* 0x004fea0003900000 */
[----:B------:R-:W2:Y:S02]  /*59b0*/  @!P0 SYNCS.PHASECHK.TRANS64 P0, [R5+URZ+0x28], R3 ;  /* 0x00002803050085a7 */ /* 0x000ea4000800007f */
[----:B--2---:R-:W-:Y:S05]  /*59c0*/  @!P0 BRA `(.L_x_30) ;  /* 0xfffffffc00ec8947 */ /* 0x004fea000383ffff */
[----:B------:R-:W-:Y:S05]  /*59d0*/  BRA `(.L_x_31) ;  /* 0xffffffb000207947 */ /* 0x000fea000383ffff */
.L_x_11:
[----:B-1----:R-:W-:-:S04]  /*59e0*/  IMAD.U32 R3, RZ, RZ, UR8 ;  /* 0x00000008ff037e24 */ /* 0x002fc8000f8e00ff */
[----:B------:R1:W2:Y:S03]  /*59f0*/  SYNCS.PHASECHK.TRANS64.TRYWAIT P0, [R3+URZ], RZ ;  /* 0x000000ff030075a7 */ /* 0x0002a6000800017f */
[----:B--2---:R-:W-:Y:S05]  /*5a00*/  @!P0 NANOSLEEP.SYNCS 0x989680 ;  /* 0x009896800000895d */ /* 0x004fea0003900000 */
[----:B------:R-:W2:Y:S02]  /*5a10*/  @!P0 SYNCS.PHASECHK.TRANS64 P0, [R3+URZ], RZ ;  /* 0x000000ff030085a7 */ /* 0x000ea4000800007f */
[----:B--2---:R-:W-:Y:S05]  /*5a20*/  @!P0 BRA `(.L_x_11) ;  /* 0xfffffffc00ec8947 */ /* 0x004fea000383ffff */
[----:B------:R-:W-:Y:S05]  /*5a30*/  BRA `(.L_x_32) ;  /* 0xffffffb0009c7947 */ /* 0x000fea000383ffff */
.L_x_13:
[----:B-1----:R-:W-:-:S04]  /*5a40*/  MOV R3, UR8 ;  /* 0x0000000800037c02 */ /* 0x002fc80008000f00 */
[----:B------:R1:W2:Y:S03]  /*5a50*/  SYNCS.PHASECHK.TRANS64.TRYWAIT P0, [R3+URZ+0x10], RZ ;  /* 0x000010ff030075a7 */ /* 0x0002a6000800017f */
[----:B--2---:R-:W-:Y:S05]  /*5a60*/  @!P0 NANOSLEEP.SYNCS 0x989680 ;  /* 0x009896800000895d */ /* 0x004fea0003900000 */
[----:B------:R-:W2:Y:S02]  /*5a70*/  @!P0 SYNCS.PHASECHK.TRANS64 P0, [R3+URZ+0x10], RZ ;  /* 0x000010ff030085a7 */ /* 0x000ea4000800007f */
[----:B--2---:R-:W-:Y:S05]  /*5a80*/  @!P0 BRA `(.L_x_13) ;  /* 0xfffffffc00ec8947 */ /* 0x004fea000383ffff */
[----:B------:R-:W-:Y:S05]  /*5a90*/  BRA `(.L_x_12) ;  /* 0xffffffb000c87947 */ /* 0x000fea000383ffff */
.L_x_16:
[----:B------:R-:W-:-:S07]  /*5aa0*/  IMAD.MOV.U32 R25, RZ, RZ, R24 ;  /* 0x000000ffff197224 */ /* 0x000fce00078e0018 */
.L_x_33:
[----:B-1----:R-:W-:-:S04]  /*5ab0*/  IMAD.U32 R5, RZ, RZ, UR8 ;  /* 0x00000008ff057e24 */ /* 0x002fc8000f8e00ff */
[----:B------:R1:W2:Y:S03]  /*5ac0*/  SYNCS.PHASECHK.TRANS64.TRYWAIT P2, [R5+URZ+0x10], R25 ;  /* 0x00001019050075a7 */ /* 0x0002a6000804017f */
[----:B--2---:R-:W-:Y:S05]  /*5ad0*/  @!P2 NANOSLEEP.SYNCS 0x989680 ;  /* 0x009896800000a95d */ /* 0x004fea0003900000 */
[----:B------:R-:W2:Y:S02]  /*5ae0*/  @!P2 SYNCS.PHASECHK.TRANS64 P2, [R5+URZ+0x10], R25 ;  /* 0x000010190500a5a7 */ /* 0x000ea4000804007f */
[----:B--2---:R-:W-:Y:S05]  /*5af0*/  @!P2 BRA `(.L_x_33) ;  /* 0xfffffffc00eca947 */ /* 0x004fea000383ffff */
[----:B------:R-:W-:Y:S05]  /*5b00*/  BRA `(.L_x_15) ;  /* 0xffffffd800a07947 */ /* 0x000fea000383ffff */
.L_x_18:
[----:B------:R-:W-:-:S07]  /*5b10*/  IMAD.MOV.U32 R135, RZ, RZ, R134 ;  /* 0x000000ffff877224 */ /* 0x000fce00078e0086 */
.L_x_34:
[----:B-1----:R-:W-:-:S04]  /*5b20*/  IMAD.U32 R5, RZ, RZ, UR8 ;  /* 0x00000008ff057e24 */ /* 0x002fc8000f8e00ff */
[----:B------:R1:W2:Y:S03]  /*5b30*/  SYNCS.PHASECHK.TRANS64.TRYWAIT P2, [R5+URZ+0x20], R135 ;  /* 0x00002087050075a7 */ /* 0x0002a6000804017f */
[----:B--2---:R-:W-:Y:S05]  /*5b40*/  @!P2 NANOSLEEP.SYNCS 0x989680 ;  /* 0x009896800000a95d */ /* 0x004fea0003900000 */
[----:B------:R-:W2:Y:S02]  /*5b50*/  @!P2 SYNCS.PHASECHK.TRANS64 P2, [R5+URZ+0x20], R135 ;  /* 0x000020870500a5a7 */ /* 0x000ea4000804007f */
[----:B--2---:R-:W-:Y:S05]  /*5b60*/  @!P2 BRA `(.L_x_34) ;  /* 0xfffffffc00eca947 */ /* 0x004fea000383ffff */
[----:B------:R-:W-:Y:S05]  /*5b70*/  BRA `(.L_x_17) ;  /* 0xffffffd800b07947 */ /* 0x000fea000383ffff */
.L_x_21:
[----:B------:R-:W-:-:S07]  /*5b80*/  IMAD.MOV.U32 R3, RZ, RZ, R2 ;  /* 0x000000ffff037224 */ /* 0x000fce00078e0002 */
.L_x_35:
[----:B---3--:R-:W-:-:S04]  /*5b90*/  IMAD.U32 R7, RZ, RZ, UR8 ;  /* 0x00000008ff077e24 */ /* 0x008fc8000f8e00ff */
[----:B------:R3:W4:Y:S03]  /*5ba0*/  SYNCS.PHASECHK.TRANS64.TRYWAIT P3, [R7+URZ+0x20], R3 ;  /* 0x00002003070075a7 */ /* 0x000726000806017f */
[----:B----4-:R-:W-:Y:S05]  /*5bb0*/  @!P3 NANOSLEEP.SYNCS 0x989680 ;  /* 0x009896800000b95d */ /* 0x010fea0003900000 */
[----:B------:R-:W4:Y:S02]  /*5bc0*/  @!P3 SYNCS.PHASECHK.TRANS64 P3, [R7+URZ+0x20], R3 ;  /* 0x000020030700b5a7 */ /* 0x000f24000806007f */
[----:B----4-:R-:W-:Y:S05]  /*5bd0*/  @!P3 BRA `(.L_x_35) ;  /* 0xfffffffc00ecb947 */ /* 0x010fea000383ffff */
[----:B------:R-:W-:Y:S05]  /*5be0*/  BRA `(.L_x_20) ;  /* 0xfffffff000f47947 */ /* 0x000fea000383ffff */
.L_x_36:
[----:B------:R-:W-:-:S00]  /*5bf0*/  BRA `(.L_x_36) ;  /* 0xfffffffc00fc7947 */ /* 0x000fc0000383ffff */
[----:B------:R-:W-:-:S00]  /*5c00*/  NOP ;  /* 0x0000000000007918 */ /* 0x000fc00000000000 */
[----:B------:R-:W-:-:S00]  /*5c10*/  NOP ;  /* 0x0000000000007918 */ /* 0x000fc00000000000 */
[----:B------:R-:W-:-:S00]  /*5c20*/  NOP ;  /* 0x0000000000007918 */ /* 0x000fc00000000000 */
[----:B------:R-:W-:-:S00]  /*5c30*/  NOP ;  /* 0x0000000000007918 */ /* 0x000fc00000000000 */
[----:B------:R-:W-:-:S00]  /*5c40*/  NOP ;  /* 0x0000000000007918 */ /* 0x000fc00000000000 */
[----:B------:R-:W-:-:S00]  /*5c50*/  NOP ;  /* 0x0000000000007918 */ /* 0x000fc00000000000 */
[----:B------:R-:W-:-:S00]  /*5c60*/  NOP ;  /* 0x0000000000007918 */ /* 0x000fc00000000000 */
[----:B------:R-:W-:-:S00]  /*5c70*/  NOP ;  /* 0x0000000000007918 */ /* 0x000fc00000000000 */
.L_x_37:


//--------------------- .nv.shared.kernel_cutlass_kernel_flash_attncuteflash_fwd_sm90FlashAttentionForwardSm90_object_at__tensor0000o1641211101213_tensor0000o6411101213_tensor0000o6411101213_tensor0000o1641211101213_tensor_0 --------------------------
	.section	.nv.shared.kernel_cutlass_kernel_flash_attncuteflash_fwd_sm90FlashAttentionForwardSm90_object_at__tensor0000o1641211101213_tensor0000o6411101213_tensor0000o6411101213_tensor0000o1641211101213_tensor_0,"aw",@nobits
	.sectionflags	@""
	.align	1024
	.zero		1024


//--------------------- .nv.shared.reserved.0     --------------------------
	.section	.nv.shared.reserved.0,"aw",@nobits
	.weak		__nv_reservedSMEM_offset_0_alias
	.size		__nv_reservedSMEM_offset_0_alias, 0, 0
	.other		__nv_reservedSMEM_offset_0_alias,@"STO_CUDA_RESERVED_SHARED STV_DEFAULT"
__nv_reservedSMEM_offset_0_alias:
	.zero		0


//--------------------- .nv.constant0.kernel_cutlass_kernel_flash_attncuteflash_fwd_sm90FlashAttentionForwardSm90_object_at__tensor0000o1641211101213_tensor0000o6411101213_tensor0000o6411101213_tensor0000o1641211101213_tensor_0 --------------------------
	.section	.nv.constant0.kernel_cutlass_kernel_flash_attncuteflash_fwd_sm90FlashAttentionForwardSm90_object_at__tensor0000o1641211101213_tensor0000o6411101213_tensor0000o6411101213_tensor0000o1641211101213_tensor_0,"a",@progbits
	.sectionflags	@""
	.align	4
.nv.constant0.kernel_cutlass_kernel_flash_attncuteflash_fwd_sm90FlashAttentionForwardSm90_object_at__tensor0000o1641211101213_tensor0000o6411101213_tensor0000o6411101213_tensor0000o1641211101213_tensor_0:
	.zero		1184


//--------------------- SYMBOLS --------------------------

	.type		.nv.reservedSmem.offset0,@object
	.size		.nv.reservedSmem.offset0,0x4
